	.target	sm_90a

	.elftype	@"ET_EXEC"


//--------------------- .note.nv.tkinfo           --------------------------
	.section	.note.nv.tkinfo,"",@"SHT_NOTE"
	.sectionflags	@"SHF_NOTE_NV_TKINFO"
	.tkinfo
        /*0018*/ 	.word	0x00000002
        /*0030*/ 	.string	""
        /*0030*/ 	.string	"ptxas"
        /*0030*/ 	.string	"Cuda compilation tools, release 13.0, V13.0.88"
        /*0030*/ 	.string	"Build cuda_13.0.r13.0/compiler.36424714_0"
        /*0030*/ 	.string	"-arch sm_90a -m 64 "



//--------------------- .note.nv.cuinfo           --------------------------
	.section	.note.nv.cuinfo,"",@"SHT_NOTE"
	.sectionflags	@"SHF_NOTE_NV_CUINFO"
        /*0018*/ 	.short	0x0002
        /*001a*/ 	.short	0x005a
        /*001c*/ 	.short	0x0082
	.zero		2


//--------------------- .nv.info                  --------------------------
	.section	.nv.info,"",@"SHT_CUDA_INFO"
	.align	4


	//----- nvinfo : EIATTR_REGCOUNT
	.align		4
        /*0000*/ 	.byte	0x04, 0x2f
        /*0002*/ 	.short	(.L_15 - .L_14)
	.align		4
.L_14:
        /*0004*/ 	.word	index@(_ZN7cutlass13device_kernelINS_4gemm6kernel13GemmUniversalIN4cute5tupleIJiiiiEEENS1_10collective13CollectiveMmaINS1_34MainloopSm90TmaGmmaWarpSpecializedILi9ENS5_IJNS4_1CILi1EEENSA_ILi2EEESB_EEENS1_35KernelTmaWarpSpecializedCooperativeEEENS5_IJNSA_ILi256EEENSA_ILi128EEENSA_ILi32EEEEEENS_6half_tENS5_IJlSB_lEEESK_SL_NS4_8TiledMMAINS4_8MMA_AtomIJNS4_4SM904GMMA26MMA_64x128x16_F32F16F16_SSILNSP_5MajorE0ELSR_0ELNSP_7ScaleInE1ELSS_1EEEEEENS4_6LayoutINS5_IJSC_SB_SB_EEENS5_IJSB_NSA_ILi0EEESX_EEEEENS5_IJNS4_10UnderscoreES10_S10_EEEEENS4_23SM90_TMA_LOAD_MULTICASTENS4_14ComposedLayoutINS4_7SwizzleILi2ELi4ELi3EEENS4_18smem_ptr_flag_bitsILi16EEENSV_INS5_IJNSA_ILi8EEESI_EEENS5_IJSI_SB_EEEEEEEvNS4_8identityENS4_13SM90_TMA_LOADES1D_vS1E_EENS_8epilogue10collective6detail29Sm90TmaWarpSpecializedAdapterINS1I_15DefaultEpilogueISK_SL_SL_NS1H_6thread17LinearCombinationISK_Li1EffLNS1M_9ScaleType4KindE0ELNS_15FloatRoundStyleE2ESK_EENS1_15EpilogueDefaultEEEEEvvEEEEvNT_6ParamsE)
        /*0008*/ 	.word	0x000000a8


	//----- nvinfo : EIATTR_FRAME_SIZE
	.align		4
.L_15:
        /*000c*/ 	.byte	0x04, 0x11
        /*000e*/ 	.short	(.L_17 - .L_16)
	.align		4
.L_16:
        /*0010*/ 	.word	index@(_ZN7cutlass13device_kernelINS_4gemm6kernel13GemmUniversalIN4cute5tupleIJiiiiEEENS1_10collective13CollectiveMmaINS1_34MainloopSm90TmaGmmaWarpSpecializedILi9ENS5_IJNS4_1CILi1EEENSA_ILi2EEESB_EEENS1_35KernelTmaWarpSpecializedCooperativeEEENS5_IJNSA_ILi256EEENSA_ILi128EEENSA_ILi32EEEEEENS_6half_tENS5_IJlSB_lEEESK_SL_NS4_8TiledMMAINS4_8MMA_AtomIJNS4_4SM904GMMA26MMA_64x128x16_F32F16F16_SSILNSP_5MajorE0ELSR_0ELNSP_7ScaleInE1ELSS_1EEEEEENS4_6LayoutINS5_IJSC_SB_SB_EEENS5_IJSB_NSA_ILi0EEESX_EEEEENS5_IJNS4_10UnderscoreES10_S10_EEEEENS4_23SM90_TMA_LOAD_MULTICASTENS4_14ComposedLayoutINS4_7SwizzleILi2ELi4ELi3EEENS4_18smem_ptr_flag_bitsILi16EEENSV_INS5_IJNSA_ILi8EEESI_EEENS5_IJSI_SB_EEEEEEEvNS4_8identityENS4_13SM90_TMA_LOADES1D_vS1E_EENS_8epilogue10collective6detail29Sm90TmaWarpSpecializedAdapterINS1I_15DefaultEpilogueISK_SL_SL_NS1H_6thread17LinearCombinationISK_Li1EffLNS1M_9ScaleType4KindE0ELNS_15FloatRoundStyleE2ESK_EENS1_15EpilogueDefaultEEEEEvvEEEEvNT_6ParamsE)
        /*0014*/ 	.word	0x00000000


	//----- nvinfo : EIATTR_MIN_STACK_SIZE
	.align		4
.L_17:
        /*0018*/ 	.byte	0x04, 0x12
        /*001a*/ 	.short	(.L_19 - .L_18)
	.align		4
.L_18:
        /*001c*/ 	.word	index@(_ZN7cutlass13device_kernelINS_4gemm6kernel13GemmUniversalIN4cute5tupleIJiiiiEEENS1_10collective13CollectiveMmaINS1_34MainloopSm90TmaGmmaWarpSpecializedILi9ENS5_IJNS4_1CILi1EEENSA_ILi2EEESB_EEENS1_35KernelTmaWarpSpecializedCooperativeEEENS5_IJNSA_ILi256EEENSA_ILi128EEENSA_ILi32EEEEEENS_6half_tENS5_IJlSB_lEEESK_SL_NS4_8TiledMMAINS4_8MMA_AtomIJNS4_4SM904GMMA26MMA_64x128x16_F32F16F16_SSILNSP_5MajorE0ELSR_0ELNSP_7ScaleInE1ELSS_1EEEEEENS4_6LayoutINS5_IJSC_SB_SB_EEENS5_IJSB_NSA_ILi0EEESX_EEEEENS5_IJNS4_10UnderscoreES10_S10_EEEEENS4_23SM90_TMA_LOAD_MULTICASTENS4_14ComposedLayoutINS4_7SwizzleILi2ELi4ELi3EEENS4_18smem_ptr_flag_bitsILi16EEENSV_INS5_IJNSA_ILi8EEESI_EEENS5_IJSI_SB_EEEEEEEvNS4_8identityENS4_13SM90_TMA_LOADES1D_vS1E_EENS_8epilogue10collective6detail29Sm90TmaWarpSpecializedAdapterINS1I_15DefaultEpilogueISK_SL_SL_NS1H_6thread17LinearCombinationISK_Li1EffLNS1M_9ScaleType4KindE0ELNS_15FloatRoundStyleE2ESK_EENS1_15EpilogueDefaultEEEEEvvEEEEvNT_6ParamsE)
        /*0020*/ 	.word	0x00000000
.L_19:


//--------------------- .nv.compat                --------------------------
	.section	.nv.compat,"",@"SHT_CUDA_COMPAT_INFO"
	.align	4
        /*0000*/ 	.byte	0x02, 0x09, 0x01, 0x00, 0x02, 0x02, 0x04, 0x00, 0x02, 0x05, 0x05, 0x00, 0x03, 0x07, 0x01, 0x01
        /*0010*/ 	.byte	0x02, 0x03, 0x01, 0x00, 0x02, 0x06, 0x01, 0x00, 0x04, 0x0b, 0x08, 0x00, 0x00, 0x00, 0x00, 0x00
        /*0020*/ 	.byte	0x00, 0x00, 0x00, 0x00


//--------------------- .nv.info._ZN7cutlass13device_kernelINS_4gemm6kernel13GemmUniversalIN4cute5tupleIJiiiiEEENS1_10collective13CollectiveMmaINS1_34MainloopSm90TmaGmmaWarpSpecializedILi9ENS5_IJNS4_1CILi1EEENSA_ILi2EEESB_EEENS1_35KernelTmaWarpSpecializedCooperativeEEENS5_IJNSA_ILi256EEENSA_ILi128EEENSA_ILi32EEEEEENS_6half_tENS5_IJlSB_lEEESK_SL_NS4_8TiledMMAINS4_8MMA_AtomIJNS4_4SM904GMMA26MMA_64x128x16_F32F16F16_SSILNSP_5MajorE0ELSR_0ELNSP_7ScaleInE1ELSS_1EEEEEENS4_6LayoutINS5_IJSC_SB_SB_EEENS5_IJSB_NSA_ILi0EEESX_EEEEENS5_IJNS4_10UnderscoreES10_S10_EEEEENS4_23SM90_TMA_LOAD_MULTICASTENS4_14ComposedLayoutINS4_7SwizzleILi2ELi4ELi3EEENS4_18smem_ptr_flag_bitsILi16EEENSV_INS5_IJNSA_ILi8EEESI_EEENS5_IJSI_SB_EEEEEEEvNS4_8identityENS4_13SM90_TMA_LOADES1D_vS1E_EENS_8epilogue10collective6detail29Sm90TmaWarpSpecializedAdapterINS1I_15DefaultEpilogueISK_SL_SL_NS1H_6thread17LinearCombinationISK_Li1EffLNS1M_9ScaleType4KindE0ELNS_15FloatRoundStyleE2ESK_EENS1_15EpilogueDefaultEEEEEvvEEEEvNT_6ParamsE --------------------------
	.section	.nv.info._ZN7cutlass13device_kernelINS_4gemm6kernel13GemmUniversalIN4cute5tupleIJiiiiEEENS1_10collective13CollectiveMmaINS1_34MainloopSm90TmaGmmaWarpSpecializedILi9ENS5_IJNS4_1CILi1EEENSA_ILi2EEESB_EEENS1_35KernelTmaWarpSpecializedCooperativeEEENS5_IJNSA_ILi256EEENSA_ILi128EEENSA_ILi32EEEEEENS_6half_tENS5_IJlSB_lEEESK_SL_NS4_8TiledMMAINS4_8MMA_AtomIJNS4_4SM904GMMA26MMA_64x128x16_F32F16F16_SSILNSP_5MajorE0ELSR_0ELNSP_7ScaleInE1ELSS_1EEEEEENS4_6LayoutINS5_IJSC_SB_SB_EEENS5_IJSB_NSA_ILi0EEESX_EEEEENS5_IJNS4_10UnderscoreES10_S10_EEEEENS4_23SM90_TMA_LOAD_MULTICASTENS4_14ComposedLayoutINS4_7SwizzleILi2ELi4ELi3EEENS4_18smem_ptr_flag_bitsILi16EEENSV_INS5_IJNSA_ILi8EEESI_EEENS5_IJSI_SB_EEEEEEEvNS4_8identityENS4_13SM90_TMA_LOADES1D_vS1E_EENS_8epilogue10collective6detail29Sm90TmaWarpSpecializedAdapterINS1I_15DefaultEpilogueISK_SL_SL_NS1H_6thread17LinearCombinationISK_Li1EffLNS1M_9ScaleType4KindE0ELNS_15FloatRoundStyleE2ESK_EENS1_15EpilogueDefaultEEEEEvvEEEEvNT_6ParamsE,"",@"SHT_CUDA_INFO"
	.sectionflags	@""
	.align	4


	//----- nvinfo : EIATTR_CUDA_API_VERSION
	.align		4
        /*0000*/ 	.byte	0x04, 0x37
        /*0002*/ 	.short	(.L_21 - .L_20)
.L_20:
        /*0004*/ 	.word	0x00000082


	//----- nvinfo : EIATTR_KPARAM_INFO
	.align		4
.L_21:
        /*0008*/ 	.byte	0x04, 0x17
        /*000a*/ 	.short	(.L_23 - .L_22)
.L_22:
        /*000c*/ 	.word	0x00000000
        /*0010*/ 	.short	0x0000
        /*0012*/ 	.short	0x0070
        /*0014*/ 	.byte	0x00, 0xf0, 0x01, 0x10


	//----- nvinfo : EIATTR_SPARSE_MMA_MASK
	.align		4
.L_23:
        /*0018*/ 	.byte	0x03, 0x50
        /*001a*/ 	.short	0x0000


	//----- nvinfo : EIATTR_MAXREG_COUNT
	.align		4
        /*001c*/ 	.byte	0x03, 0x1b
        /*001e*/ 	.short	0x00a8


	//----- nvinfo : EIATTR_NUM_BARRIERS
	.align		4
        /*0020*/ 	.byte	0x02, 0x4c
        /*0022*/ 	.byte	0x01
	.zero		1


	//----- nvinfo : EIATTR_EXTERNS
	.align		4
        /*0024*/ 	.byte	0x04, 0x0f
        /*0026*/ 	.short	(.L_25 - .L_24)


	//   ....[0]....
	.align		4
.L_24:
        /*0028*/ 	.word	index@(__assertfail)


	//----- nvinfo : EIATTR_MERCURY_ISA_VERSION
	.align		4
.L_25:
        /*002c*/ 	.byte	0x03, 0x5f
        /*002e*/ 	.short	0x0101


	//----- nvinfo : EIATTR_INT_WARP_WIDE_INSTR_OFFSETS
	.align		4
        /*0030*/ 	.byte	0x04, 0x31
        /*0032*/ 	.short	(.L_27 - .L_26)


	//   ....[0]....
.L_26:
        /*0034*/ 	.word	0x00000540


	//   ....[1]....
        /*0038*/ 	.word	0x00000560


	//   ....[2]....
        /*003c*/ 	.word	0x00000710


	//----- nvinfo : EIATTR_COOP_GROUP_MASK_REGIDS
	.align		4
.L_27:
        /*0040*/ 	.byte	0x04, 0x29
        /*0042*/ 	.short	(.L_29 - .L_28)


	//   ....[0]....
.L_28:
        /*0044*/ 	.word	0xffffffff


	//   ....[1]....
        /*0048*/ 	.word	0xffffffff


	//   ....[2]....
        /*004c*/ 	.word	0xffffffff


	//   ....[3]....
        /*0050*/ 	.word	0xffffffff


	//   ....[4]....
        /*0054*/ 	.word	0xffffffff


	//   ....[5]....
        /*0058*/ 	.word	0xffffffff


	//----- nvinfo : EIATTR_COOP_GROUP_INSTR_OFFSETS
	.align		4
.L_29:
        /*005c*/ 	.byte	0x04, 0x28
        /*005e*/ 	.short	(.L_31 - .L_30)


	//   ....[0]....
.L_30:
        /*0060*/ 	.word	0x00000060


	//   ....[1]....
        /*0064*/ 	.word	0x00000070


	//   ....[2]....
        /*0068*/ 	.word	0x00000130


	//   ....[3]....
        /*006c*/ 	.word	0x00000390


	//   ....[4]....
        /*0070*/ 	.word	0x00000850


	//   ....[5]....
        /*0074*/ 	.word	0x000012a0


	//----- nvinfo : EIATTR_REG_RECONFIG
	.align		4
.L_31:
        /*0078*/ 	.byte	0x01, 0x54
	.zero		2


	//----- nvinfo : EIATTR_SYSCALL_OFFSETS
	.align		4
        /*007c*/ 	.byte	0x04, 0x46
        /*007e*/ 	.short	(.L_33 - .L_32)


	//   ....[0]....
.L_32:
        /*0080*/ 	.word	0x00001460


	//----- nvinfo : EIATTR_MBARRIER_INSTR_OFFSETS
	.align		4
.L_33:
        /*0084*/ 	.byte	0x04, 0x39
        /*0086*/ 	.short	(.L_35 - .L_34)


	//   ....[0]....
.L_34:
        /*0088*/ 	.word	0x00000250
        /*008c*/ 	.word	0x000000ff
        /*0090*/ 	.word	0x00000000
        /*0094*/ 	.short	0x0100
        /*0096*/ 	.byte	0x08
	.zero		1


	//   ....[1]....
        /*0098*/ 	.word	0x00000260
        /*009c*/ 	.word	0x000000ff
        /*00a0*/ 	.word	0x00000048
        /*00a4*/ 	.short	0x0100
        /*00a6*/ 	.byte	0x08
	.zero		1


	//   ....[2]....
        /*00a8*/ 	.word	0x00000270
        /*00ac*/ 	.word	0x000000ff
        /*00b0*/ 	.word	0x00000008
        /*00b4*/ 	.short	0x0100
        /*00b6*/ 	.byte	0x08
	.zero		1


	//   ....[3]....
        /*00b8*/ 	.word	0x00000280
        /*00bc*/ 	.word	0x000000ff
        /*00c0*/ 	.word	0x00000050
        /*00c4*/ 	.short	0x0100
        /*00c6*/ 	.byte	0x08
	.zero		1


	//   ....[4]....
        /*00c8*/ 	.word	0x00000290
        /*00cc*/ 	.word	0x000000ff
        /*00d0*/ 	.word	0x00000010
        /*00d4*/ 	.short	0x0100
        /*00d6*/ 	.byte	0x08
	.zero		1


	//   ....[5]....
        /*00d8*/ 	.word	0x000002a0
        /*00dc*/ 	.word	0x000000ff
        /*00e0*/ 	.word	0x00000058
        /*00e4*/ 	.short	0x0100
        /*00e6*/ 	.byte	0x08
	.zero		1


	//   ....[6]....
        /*00e8*/ 	.word	0x000002b0
        /*00ec*/ 	.word	0x000000ff
        /*00f0*/ 	.word	0x00000018
        /*00f4*/ 	.short	0x0100
        /*00f6*/ 	.byte	0x08
	.zero		1


	//   ....[7]....
        /*00f8*/ 	.word	0x000002c0
        /*00fc*/ 	.word	0x000000ff
        /*0100*/ 	.word	0x00000060
        /*0104*/ 	.short	0x0100
        /*0106*/ 	.byte	0x08
	.zero		1


	//   ....[8]....
        /*0108*/ 	.word	0x000002d0
        /*010c*/ 	.word	0x000000ff
        /*0110*/ 	.word	0x00000020
        /*0114*/ 	.short	0x0100
        /*0116*/ 	.byte	0x08
	.zero		1


	//   ....[9]....
        /*0118*/ 	.word	0x000002e0
        /*011c*/ 	.word	0x000000ff
        /*0120*/ 	.word	0x00000068
        /*0124*/ 	.short	0x0100
        /*0126*/ 	.byte	0x08
	.zero		1


	//   ....[10]....
        /*0128*/ 	.word	0x000002f0
        /*012c*/ 	.word	0x000000ff
        /*0130*/ 	.word	0x00000028
        /*0134*/ 	.short	0x0100
        /*0136*/ 	.byte	0x08
	.zero		1


	//   ....[11]....
        /*0138*/ 	.word	0x00000300
        /*013c*/ 	.word	0x000000ff
        /*0140*/ 	.word	0x00000070
        /*0144*/ 	.short	0x0100
        /*0146*/ 	.byte	0x08
	.zero		1


	//   ....[12]....
        /*0148*/ 	.word	0x00000310
        /*014c*/ 	.word	0x000000ff
        /*0150*/ 	.word	0x00000030
        /*0154*/ 	.short	0x0100
        /*0156*/ 	.byte	0x08
	.zero		1


	//   ....[13]....
        /*0158*/ 	.word	0x00000320
        /*015c*/ 	.word	0x000000ff
        /*0160*/ 	.word	0x00000078
        /*0164*/ 	.short	0x0100
        /*0166*/ 	.byte	0x08
	.zero		1


	//   ....[14]....
        /*0168*/ 	.word	0x00000330
        /*016c*/ 	.word	0x000000ff
        /*0170*/ 	.word	0x00000038
        /*0174*/ 	.short	0x0100
        /*0176*/ 	.byte	0x08
	.zero		1


	//   ....[15]....
        /*0178*/ 	.word	0x00000340
        /*017c*/ 	.word	0x000000ff
        /*0180*/ 	.word	0x00000080
        /*0184*/ 	.short	0x0100
        /*0186*/ 	.byte	0x08
	.zero		1


	//   ....[16]....
        /*0188*/ 	.word	0x00000350
        /*018c*/ 	.word	0x000000ff
        /*0190*/ 	.word	0x00000040
        /*0194*/ 	.short	0x0100
        /*0196*/ 	.byte	0x08
	.zero		1


	//   ....[17]....
        /*0198*/ 	.word	0x00000360
        /*019c*/ 	.word	0x000000ff
        /*01a0*/ 	.word	0x00000088
        /*01a4*/ 	.short	0x0100
        /*01a6*/ 	.byte	0x08
	.zero		1


	//   ....[18]....
        /*01a8*/ 	.word	0x00000790
        /*01ac*/ 	.word	0x000000ff
        /*01b0*/ 	.word	0x000000a0
        /*01b4*/ 	.short	0x0100
        /*01b6*/ 	.byte	0x06
	.zero		1


	//   ....[19]....
        /*01b8*/ 	.word	0x00000800
        /*01bc*/ 	.word	0x000000ff
        /*01c0*/ 	.word	0x000000a8
        /*01c4*/ 	.short	0x0100
        /*01c6*/ 	.byte	0x06
	.zero		1


	//   ....[20]....
        /*01c8*/ 	.word	0x00001520
        /*01cc*/ 	.word	0x00000003
        /*01d0*/ 	.word	0x00000000
        /*01d4*/ 	.short	0x010a
        /*01d6*/ 	.byte	0x3f
	.zero		1


	//   ....[21]....
        /*01d8*/ 	.word	0x00001560
        /*01dc*/ 	.word	0x00000003
        /*01e0*/ 	.word	0x00000000
        /*01e4*/ 	.short	0x010a
        /*01e6*/ 	.byte	0x3f
	.zero		1


	//   ....[22]....
        /*01e8*/ 	.word	0x000018f0
        /*01ec*/ 	.word	0x00000005
        /*01f0*/ 	.word	0x00000000
        /*01f4*/ 	.short	0x010a
        /*01f6*/ 	.byte	0x3f
	.zero		1


	//   ....[23]....
        /*01f8*/ 	.word	0x00001930
        /*01fc*/ 	.word	0x00000005
        /*0200*/ 	.word	0x00000000
        /*0204*/ 	.short	0x010a
        /*0206*/ 	.byte	0x3f
	.zero		1


	//   ....[24]....
        /*0208*/ 	.word	0x00001b50
        /*020c*/ 	.word	0x00000005
        /*0210*/ 	.word	0x00000000
        /*0214*/ 	.short	0x0101
        /*0216*/ 	.byte	0x3f
	.zero		1


	//   ....[25]....
        /*0218*/ 	.word	0x00001d70
        /*021c*/ 	.word	0x00000003
        /*0220*/ 	.word	0x00000000
        /*0224*/ 	.short	0x0101
        /*0226*/ 	.byte	0x3f
	.zero		1


	//   ....[26]....
        /*0228*/ 	.word	0x0000b5b0
        /*022c*/ 	.word	0x00000016
        /*0230*/ 	.word	0x00000048
        /*0234*/ 	.short	0x010a
        /*0236*/ 	.byte	0x3f
	.zero		1


	//   ....[27]....
        /*0238*/ 	.word	0x0000b910
        /*023c*/ 	.word	0x00000003
        /*0240*/ 	.word	0x000000a8
        /*0244*/ 	.short	0x0101
        /*0246*/ 	.byte	0x3f
	.zero		1


	//   ....[28]....
        /*0248*/ 	.word	0x0000c060
        /*024c*/ 	.word	0x00000007
        /*0250*/ 	.word	0x00000000
        /*0254*/ 	.short	0x010a
        /*0256*/ 	.byte	0x3f
	.zero		1


	//   ....[29]....
        /*0258*/ 	.word	0x0000c0e0
        /*025c*/ 	.word	0x00000008
        /*0260*/ 	.word	0x00000000
        /*0264*/ 	.short	0x010a
        /*0266*/ 	.byte	0x3f
	.zero		1


	//   ....[30]....
        /*0268*/ 	.word	0x0000c170
        /*026c*/ 	.word	0x00000009
        /*0270*/ 	.word	0x00000000
        /*0274*/ 	.short	0x010a
        /*0276*/ 	.byte	0x3f
	.zero		1


	//   ....[31]....
        /*0278*/ 	.word	0x0000c200
        /*027c*/ 	.word	0x00000008
        /*0280*/ 	.word	0x00000000
        /*0284*/ 	.short	0x010a
        /*0286*/ 	.byte	0x3f
	.zero		1


	//   ....[32]....
        /*0288*/ 	.word	0x0000c290
        /*028c*/ 	.word	0x00000009
        /*0290*/ 	.word	0x00000000
        /*0294*/ 	.short	0x010a
        /*0296*/ 	.byte	0x3f
	.zero		1


	//   ....[33]....
        /*0298*/ 	.word	0x0000c320
        /*029c*/ 	.word	0x00000008
        /*02a0*/ 	.word	0x00000000
        /*02a4*/ 	.short	0x010a
        /*02a6*/ 	.byte	0x3f
	.zero		1


	//   ....[34]....
        /*02a8*/ 	.word	0x0000c3b0
        /*02ac*/ 	.word	0x00000009
        /*02b0*/ 	.word	0x00000000
        /*02b4*/ 	.short	0x010a
        /*02b6*/ 	.byte	0x3f
	.zero		1


	//   ....[35]....
        /*02b8*/ 	.word	0x0000c440
        /*02bc*/ 	.word	0x00000006
        /*02c0*/ 	.word	0x00000000
        /*02c4*/ 	.short	0x010a
        /*02c6*/ 	.byte	0x3f
	.zero		1


	//   ....[36]....
        /*02c8*/ 	.word	0x0000c4d0
        /*02cc*/ 	.word	0x00000003
        /*02d0*/ 	.word	0x00000000
        /*02d4*/ 	.short	0x010a
        /*02d6*/ 	.byte	0x3f
	.zero		1


	//   ....[37]....
        /*02d8*/ 	.word	0x0000c530
        /*02dc*/ 	.word	0x00000003
        /*02e0*/ 	.word	0x00000000
        /*02e4*/ 	.short	0x010a
        /*02e6*/ 	.byte	0x3f
	.zero		1


	//   ....[38]....
        /*02e8*/ 	.word	0x0000c580
        /*02ec*/ 	.word	0x00000005
        /*02f0*/ 	.word	0x00000000
        /*02f4*/ 	.short	0x010a
        /*02f6*/ 	.byte	0x3f
	.zero		1


	//   ....[39]....
        /*02f8*/ 	.word	0x0000c650
        /*02fc*/ 	.word	0x00000016
        /*0300*/ 	.word	0x00000048
        /*0304*/ 	.short	0x010a
        /*0306*/ 	.byte	0x3f
	.zero		1


	//   ....[40]....
        /*0308*/ 	.word	0x0000c720
        /*030c*/ 	.word	0x00000007
        /*0310*/ 	.word	0x00000000
        /*0314*/ 	.short	0x010a
        /*0316*/ 	.byte	0x3f
	.zero		1


	//   ....[41]....
        /*0318*/ 	.word	0x0000c770
        /*031c*/ 	.word	0x00000008
        /*0320*/ 	.word	0x00000000
        /*0324*/ 	.short	0x010a
        /*0326*/ 	.byte	0x3f
	.zero		1


	//   ....[42]....
        /*0328*/ 	.word	0x0000c7c0
        /*032c*/ 	.word	0x00000009
        /*0330*/ 	.word	0x00000000
        /*0334*/ 	.short	0x010a
        /*0336*/ 	.byte	0x3f
	.zero		1


	//   ....[43]....
        /*0338*/ 	.word	0x0000c810
        /*033c*/ 	.word	0x00000008
        /*0340*/ 	.word	0x00000000
        /*0344*/ 	.short	0x010a
        /*0346*/ 	.byte	0x3f
	.zero		1


	//   ....[44]....
        /*0348*/ 	.word	0x0000c860
        /*034c*/ 	.word	0x00000009
        /*0350*/ 	.word	0x00000000
        /*0354*/ 	.short	0x010a
        /*0356*/ 	.byte	0x3f
	.zero		1


	//   ....[45]....
        /*0358*/ 	.word	0x0000c8b0
        /*035c*/ 	.word	0x00000008
        /*0360*/ 	.word	0x00000000
        /*0364*/ 	.short	0x010a
        /*0366*/ 	.byte	0x3f
	.zero		1


	//   ....[46]....
        /*0368*/ 	.word	0x0000c900
        /*036c*/ 	.word	0x00000009
        /*0370*/ 	.word	0x00000000
        /*0374*/ 	.short	0x010a
        /*0376*/ 	.byte	0x3f
	.zero		1


	//   ....[47]....
        /*0378*/ 	.word	0x0000c950
        /*037c*/ 	.word	0x00000006
        /*0380*/ 	.word	0x00000000
        /*0384*/ 	.short	0x010a
        /*0386*/ 	.byte	0x3f
	.zero		1


	//----- nvinfo : EIATTR_NUM_MBARRIERS
	.align		4
.L_35:
        /*0388*/ 	.byte	0x03, 0x38
        /*038a*/ 	.short	0x0014


	//----- nvinfo : EIATTR_EXIT_INSTR_OFFSETS
	.align		4
        /*038c*/ 	.byte	0x04, 0x1c
        /*038e*/ 	.short	(.L_37 - .L_36)


	//   ....[0]....
.L_36:
        /*0390*/ 	.word	0x000009b0


	//   ....[1]....
        /*0394*/ 	.word	0x000011d0


	//   ....[2]....
        /*0398*/ 	.word	0x0000acd0


	//   ....[3]....
        /*039c*/ 	.word	0x0000b230


	//   ....[4]....
        /*03a0*/ 	.word	0x0000c520


	//----- nvinfo : EIATTR_MAX_THREADS
	.align		4
.L_37:
        /*03a4*/ 	.byte	0x04, 0x05
        /*03a6*/ 	.short	(.L_39 - .L_38)
.L_38:
        /*03a8*/ 	.word	0x00000180
        /*03ac*/ 	.word	0x00000001
        /*03b0*/ 	.word	0x00000001


	//----- nvinfo : EIATTR_CRS_STACK_SIZE
	.align		4
.L_39:
        /*03b4*/ 	.byte	0x04, 0x1e
        /*03b6*/ 	.short	(.L_41 - .L_40)
.L_40:
        /*03b8*/ 	.word	0x00000000


	//----- nvinfo : EIATTR_CBANK_PARAM_SIZE
	.align		4
.L_41:
        /*03bc*/ 	.byte	0x03, 0x19
        /*03be*/ 	.short	0x0470


	//----- nvinfo : EIATTR_PARAM_CBANK
	.align		4
        /*03c0*/ 	.byte	0x04, 0x0a
        /*03c2*/ 	.short	(.L_43 - .L_42)
	.align		4
.L_42:
        /*03c4*/ 	.word	index@(.nv.constant0._ZN7cutlass13device_kernelINS_4gemm6kernel13GemmUniversalIN4cute5tupleIJiiiiEEENS1_10collective13CollectiveMmaINS1_34MainloopSm90TmaGmmaWarpSpecializedILi9ENS5_IJNS4_1CILi1EEENSA_ILi2EEESB_EEENS1_35KernelTmaWarpSpecializedCooperativeEEENS5_IJNSA_ILi256EEENSA_ILi128EEENSA_ILi32EEEEEENS_6half_tENS5_IJlSB_lEEESK_SL_NS4_8TiledMMAINS4_8MMA_AtomIJNS4_4SM904GMMA26MMA_64x128x16_F32F16F16_SSILNSP_5MajorE0ELSR_0ELNSP_7ScaleInE1ELSS_1EEEEEENS4_6LayoutINS5_IJSC_SB_SB_EEENS5_IJSB_NSA_ILi0EEESX_EEEEENS5_IJNS4_10UnderscoreES10_S10_EEEEENS4_23SM90_TMA_LOAD_MULTICASTENS4_14ComposedLayoutINS4_7SwizzleILi2ELi4ELi3EEENS4_18smem_ptr_flag_bitsILi16EEENSV_INS5_IJNSA_ILi8EEESI_EEENS5_IJSI_SB_EEEEEEEvNS4_8identityENS4_13SM90_TMA_LOADES1D_vS1E_EENS_8epilogue10collective6detail29Sm90TmaWarpSpecializedAdapterINS1I_15DefaultEpilogueISK_SL_SL_NS1H_6thread17LinearCombinationISK_Li1EffLNS1M_9ScaleType4KindE0ELNS_15FloatRoundStyleE2ESK_EENS1_15EpilogueDefaultEEEEEvvEEEEvNT_6ParamsE)
        /*03c8*/ 	.short	0x0210
        /*03ca*/ 	.short	0x0470


	//----- nvinfo : EIATTR_SW_WAR
	.align		4
.L_43:
        /*03cc*/ 	.byte	0x04, 0x36
        /*03ce*/ 	.short	(.L_45 - .L_44)
.L_44:
        /*03d0*/ 	.word	0x00000008
.L_45:


//--------------------- .nv.callgraph             --------------------------
	.section	.nv.callgraph,"",@"SHT_CUDA_CALLGRAPH"
	.align	4
	.sectionentsize	8
	.align		4
        /*0000*/ 	.word	0x00000000
	.align		4
        /*0004*/ 	.word	0xffffffff
	.align		4
        /*0008*/ 	.word	index@(_ZN7cutlass13device_kernelINS_4gemm6kernel13GemmUniversalIN4cute5tupleIJiiiiEEENS1_10collective13CollectiveMmaINS1_34MainloopSm90TmaGmmaWarpSpecializedILi9ENS5_IJNS4_1CILi1EEENSA_ILi2EEESB_EEENS1_35KernelTmaWarpSpecializedCooperativeEEENS5_IJNSA_ILi256EEENSA_ILi128EEENSA_ILi32EEEEEENS_6half_tENS5_IJlSB_lEEESK_SL_NS4_8TiledMMAINS4_8MMA_AtomIJNS4_4SM904GMMA26MMA_64x128x16_F32F16F16_SSILNSP_5MajorE0ELSR_0ELNSP_7ScaleInE1ELSS_1EEEEEENS4_6LayoutINS5_IJSC_SB_SB_EEENS5_IJSB_NSA_ILi0EEESX_EEEEENS5_IJNS4_10UnderscoreES10_S10_EEEEENS4_23SM90_TMA_LOAD_MULTICASTENS4_14ComposedLayoutINS4_7SwizzleILi2ELi4ELi3EEENS4_18smem_ptr_flag_bitsILi16EEENSV_INS5_IJNSA_ILi8EEESI_EEENS5_IJSI_SB_EEEEEEEvNS4_8identityENS4_13SM90_TMA_LOADES1D_vS1E_EENS_8epilogue10collective6detail29Sm90TmaWarpSpecializedAdapterINS1I_15DefaultEpilogueISK_SL_SL_NS1H_6thread17LinearCombinationISK_Li1EffLNS1M_9ScaleType4KindE0ELNS_15FloatRoundStyleE2ESK_EENS1_15EpilogueDefaultEEEEEvvEEEEvNT_6ParamsE)
	.align		4
        /*000c*/ 	.word	index@(__assertfail)
	.align		4
        /*0010*/ 	.word	0x00000000
	.align		4
        /*0014*/ 	.word	0xfffffffe
	.align		4
        /*0018*/ 	.word	0x00000000
	.align		4
        /*001c*/ 	.word	0xfffffffd
	.align		4
        /*0020*/ 	.word	0x00000000
	.align		4
        /*0024*/ 	.word	0xfffffffc


//--------------------- .nv.constant4             --------------------------
	.section	.nv.constant4,"a",@progbits
	.align	8
	.align		8
.nv.constant4:
        /*0000*/ 	.dword	__assertfail
	.align		8
        /*0008*/ 	.dword	__unnamed_1
	.align		8
        /*0010*/ 	.dword	_ZN40_INTERNAL_6281571d_4_k_cu_935580ac_169064cuda3std3__45__cpo5beginE
	.align		8
        /*0018*/ 	.dword	_ZN40_INTERNAL_6281571d_4_k_cu_935580ac_169064cuda3std3__45__cpo3endE
	.align		8
        /*0020*/ 	.dword	_ZN40_INTERNAL_6281571d_4_k_cu_935580ac_169064cuda3std3__45__cpo6cbeginE
	.align		8
        /*0028*/ 	.dword	_ZN40_INTERNAL_6281571d_4_k_cu_935580ac_169064cuda3std3__45__cpo4cendE
	.align		8
        /*0030*/ 	.dword	_ZN40_INTERNAL_6281571d_4_k_cu_935580ac_169064cuda3std3__442_GLOBAL__N__6281571d_4_k_cu_935580ac_169066ignoreE
	.align		8
        /*0038*/ 	.dword	_ZN40_INTERNAL_6281571d_4_k_cu_935580ac_169064cuda3std3__419piecewise_constructE
	.align		8
        /*0040*/ 	.dword	_ZN40_INTERNAL_6281571d_4_k_cu_935580ac_169064cuda3std3__48in_placeE
	.align		8
        /*0048*/ 	.dword	_ZN40_INTERNAL_6281571d_4_k_cu_935580ac_169064cuda3std6ranges3__45__cpo4swapE
	.align		8
        /*0050*/ 	.dword	_ZN40_INTERNAL_6281571d_4_k_cu_935580ac_169064cuda3std6ranges3__45__cpo9iter_moveE
	.align		8
        /*0058*/ 	.dword	_ZN40_INTERNAL_6281571d_4_k_cu_935580ac_169064cute7productE
	.align		8
        /*0060*/ 	.dword	_ZN40_INTERNAL_6281571d_4_k_cu_935580ac_169064cute1_E
	.align		8
        /*0068*/ 	.dword	$str$22
	.align		8
        /*0070*/ 	.dword	$str$23


//--------------------- .text._ZN7cutlass13device_kernelINS_4gemm6kernel13GemmUniversalIN4cute5tupleIJiiiiEEENS1_10collective13CollectiveMmaINS1_34MainloopSm90TmaGmmaWarpSpecializedILi9ENS5_IJNS4_1CILi1EEENSA_ILi2EEESB_EEENS1_35KernelTmaWarpSpecializedCooperativeEEENS5_IJNSA_ILi256EEENSA_ILi128EEENSA_ILi32EEEEEENS_6half_tENS5_IJlSB_lEEESK_SL_NS4_8TiledMMAINS4_8MMA_AtomIJNS4_4SM904GMMA26MMA_64x128x16_F32F16F16_SSILNSP_5MajorE0ELSR_0ELNSP_7ScaleInE1ELSS_1EEEEEENS4_6LayoutINS5_IJSC_SB_SB_EEENS5_IJSB_NSA_ILi0EEESX_EEEEENS5_IJNS4_10UnderscoreES10_S10_EEEEENS4_23SM90_TMA_LOAD_MULTICASTENS4_14ComposedLayoutINS4_7SwizzleILi2ELi4ELi3EEENS4_18smem_ptr_flag_bitsILi16EEENSV_INS5_IJNSA_ILi8EEESI_EEENS5_IJSI_SB_EEEEEEEvNS4_8identityENS4_13SM90_TMA_LOADES1D_vS1E_EENS_8epilogue10collective6detail29Sm90TmaWarpSpecializedAdapterINS1I_15DefaultEpilogueISK_SL_SL_NS1H_6thread17LinearCombinationISK_Li1EffLNS1M_9ScaleType4KindE0ELNS_15FloatRoundStyleE2ESK_EENS1_15EpilogueDefaultEEEEEvvEEEEvNT_6ParamsE --------------------------
	.section	.text._ZN7cutlass13device_kernelINS_4gemm6kernel13GemmUniversalIN4cute5tupleIJiiiiEEENS1_10collective13CollectiveMmaINS1_34MainloopSm90TmaGmmaWarpSpecializedILi9ENS5_IJNS4_1CILi1EEENSA_ILi2EEESB_EEENS1_35KernelTmaWarpSpecializedCooperativeEEENS5_IJNSA_ILi256EEENSA_ILi128EEENSA_ILi32EEEEEENS_6half_tENS5_IJlSB_lEEESK_SL_NS4_8TiledMMAINS4_8MMA_AtomIJNS4_4SM904GMMA26MMA_64x128x16_F32F16F16_SSILNSP_5MajorE0ELSR_0ELNSP_7ScaleInE1ELSS_1EEEEEENS4_6LayoutINS5_IJSC_SB_SB_EEENS5_IJSB_NSA_ILi0EEESX_EEEEENS5_IJNS4_10UnderscoreES10_S10_EEEEENS4_23SM90_TMA_LOAD_MULTICASTENS4_14ComposedLayoutINS4_7SwizzleILi2ELi4ELi3EEENS4_18smem_ptr_flag_bitsILi16EEENSV_INS5_IJNSA_ILi8EEESI_EEENS5_IJSI_SB_EEEEEEEvNS4_8identityENS4_13SM90_TMA_LOADES1D_vS1E_EENS_8epilogue10collective6detail29Sm90TmaWarpSpecializedAdapterINS1I_15DefaultEpilogueISK_SL_SL_NS1H_6thread17LinearCombinationISK_Li1EffLNS1M_9ScaleType4KindE0ELNS_15FloatRoundStyleE2ESK_EENS1_15EpilogueDefaultEEEEEvvEEEEvNT_6ParamsE,"ax",@progbits
	.align	128
.text._ZN7cutlass13device_kernelINS_4gemm6kernel13GemmUniversalIN4cute5tupleIJiiiiEEENS1_10collective13CollectiveMmaINS1_34MainloopSm90TmaGmmaWarpSpecializedILi9ENS5_IJNS4_1CILi1EEENSA_ILi2EEESB_EEENS1_35KernelTmaWarpSpecializedCooperativeEEENS5_IJNSA_ILi256EEENSA_ILi128EEENSA_ILi32EEEEEENS_6half_tENS5_IJlSB_lEEESK_SL_NS4_8TiledMMAINS4_8MMA_AtomIJNS4_4SM904GMMA26MMA_64x128x16_F32F16F16_SSILNSP_5MajorE0ELSR_0ELNSP_7ScaleInE1ELSS_1EEEEEENS4_6LayoutINS5_IJSC_SB_SB_EEENS5_IJSB_NSA_ILi0EEESX_EEEEENS5_IJNS4_10UnderscoreES10_S10_EEEEENS4_23SM90_TMA_LOAD_MULTICASTENS4_14ComposedLayoutINS4_7SwizzleILi2ELi4ELi3EEENS4_18smem_ptr_flag_bitsILi16EEENSV_INS5_IJNSA_ILi8EEESI_EEENS5_IJSI_SB_EEEEEEEvNS4_8identityENS4_13SM90_TMA_LOADES1D_vS1E_EENS_8epilogue10collective6detail29Sm90TmaWarpSpecializedAdapterINS1I_15DefaultEpilogueISK_SL_SL_NS1H_6thread17LinearCombinationISK_Li1EffLNS1M_9ScaleType4KindE0ELNS_15FloatRoundStyleE2ESK_EENS1_15EpilogueDefaultEEEEEvvEEEEvNT_6ParamsE:
        .type           _ZN7cutlass13device_kernelINS_4gemm6kernel13GemmUniversalIN4cute5tupleIJiiiiEEENS1_10collective13CollectiveMmaINS1_34MainloopSm90TmaGmmaWarpSpecializedILi9ENS5_IJNS4_1CILi1EEENSA_ILi2EEESB_EEENS1_35KernelTmaWarpSpecializedCooperativeEEENS5_IJNSA_ILi256EEENSA_ILi128EEENSA_ILi32EEEEEENS_6half_tENS5_IJlSB_lEEESK_SL_NS4_8TiledMMAINS4_8MMA_AtomIJNS4_4SM904GMMA26MMA_64x128x16_F32F16F16_SSILNSP_5MajorE0ELSR_0ELNSP_7ScaleInE1ELSS_1EEEEEENS4_6LayoutINS5_IJSC_SB_SB_EEENS5_IJSB_NSA_ILi0EEESX_EEEEENS5_IJNS4_10UnderscoreES10_S10_EEEEENS4_23SM90_TMA_LOAD_MULTICASTENS4_14ComposedLayoutINS4_7SwizzleILi2ELi4ELi3EEENS4_18smem_ptr_flag_bitsILi16EEENSV_INS5_IJNSA_ILi8EEESI_EEENS5_IJSI_SB_EEEEEEEvNS4_8identityENS4_13SM90_TMA_LOADES1D_vS1E_EENS_8epilogue10collective6detail29Sm90TmaWarpSpecializedAdapterINS1I_15DefaultEpilogueISK_SL_SL_NS1H_6thread17LinearCombinationISK_Li1EffLNS1M_9ScaleType4KindE0ELNS_15FloatRoundStyleE2ESK_EENS1_15EpilogueDefaultEEEEEvvEEEEvNT_6ParamsE,@function
        .size           _ZN7cutlass13device_kernelINS_4gemm6kernel13GemmUniversalIN4cute5tupleIJiiiiEEENS1_10collective13CollectiveMmaINS1_34MainloopSm90TmaGmmaWarpSpecializedILi9ENS5_IJNS4_1CILi1EEENSA_ILi2EEESB_EEENS1_35KernelTmaWarpSpecializedCooperativeEEENS5_IJNSA_ILi256EEENSA_ILi128EEENSA_ILi32EEEEEENS_6half_tENS5_IJlSB_lEEESK_SL_NS4_8TiledMMAINS4_8MMA_AtomIJNS4_4SM904GMMA26MMA_64x128x16_F32F16F16_SSILNSP_5MajorE0ELSR_0ELNSP_7ScaleInE1ELSS_1EEEEEENS4_6LayoutINS5_IJSC_SB_SB_EEENS5_IJSB_NSA_ILi0EEESX_EEEEENS5_IJNS4_10UnderscoreES10_S10_EEEEENS4_23SM90_TMA_LOAD_MULTICASTENS4_14ComposedLayoutINS4_7SwizzleILi2ELi4ELi3EEENS4_18smem_ptr_flag_bitsILi16EEENSV_INS5_IJNSA_ILi8EEESI_EEENS5_IJSI_SB_EEEEEEEvNS4_8identityENS4_13SM90_TMA_LOADES1D_vS1E_EENS_8epilogue10collective6detail29Sm90TmaWarpSpecializedAdapterINS1I_15DefaultEpilogueISK_SL_SL_NS1H_6thread17LinearCombinationISK_Li1EffLNS1M_9ScaleType4KindE0ELNS_15FloatRoundStyleE2ESK_EENS1_15EpilogueDefaultEEEEEvvEEEEvNT_6ParamsE,(.L_x_336 - _ZN7cutlass13device_kernelINS_4gemm6kernel13GemmUniversalIN4cute5tupleIJiiiiEEENS1_10collective13CollectiveMmaINS1_34MainloopSm90TmaGmmaWarpSpecializedILi9ENS5_IJNS4_1CILi1EEENSA_ILi2EEESB_EEENS1_35KernelTmaWarpSpecializedCooperativeEEENS5_IJNSA_ILi256EEENSA_ILi128EEENSA_ILi32EEEEEENS_6half_tENS5_IJlSB_lEEESK_SL_NS4_8TiledMMAINS4_8MMA_AtomIJNS4_4SM904GMMA26MMA_64x128x16_F32F16F16_SSILNSP_5MajorE0ELSR_0ELNSP_7ScaleInE1ELSS_1EEEEEENS4_6LayoutINS5_IJSC_SB_SB_EEENS5_IJSB_NSA_ILi0EEESX_EEEEENS5_IJNS4_10UnderscoreES10_S10_EEEEENS4_23SM90_TMA_LOAD_MULTICASTENS4_14ComposedLayoutINS4_7SwizzleILi2ELi4ELi3EEENS4_18smem_ptr_flag_bitsILi16EEENSV_INS5_IJNSA_ILi8EEESI_EEENS5_IJSI_SB_EEEEEEEvNS4_8identityENS4_13SM90_TMA_LOADES1D_vS1E_EENS_8epilogue10collective6detail29Sm90TmaWarpSpecializedAdapterINS1I_15DefaultEpilogueISK_SL_SL_NS1H_6thread17LinearCombinationISK_Li1EffLNS1M_9ScaleType4KindE0ELNS_15FloatRoundStyleE2ESK_EENS1_15EpilogueDefaultEEEEEvvEEEEvNT_6ParamsE)
        .other          _ZN7cutlass13device_kernelINS_4gemm6kernel13GemmUniversalIN4cute5tupleIJiiiiEEENS1_10collective13CollectiveMmaINS1_34MainloopSm90TmaGmmaWarpSpecializedILi9ENS5_IJNS4_1CILi1EEENSA_ILi2EEESB_EEENS1_35KernelTmaWarpSpecializedCooperativeEEENS5_IJNSA_ILi256EEENSA_ILi128EEENSA_ILi32EEEEEENS_6half_tENS5_IJlSB_lEEESK_SL_NS4_8TiledMMAINS4_8MMA_AtomIJNS4_4SM904GMMA26MMA_64x128x16_F32F16F16_SSILNSP_5MajorE0ELSR_0ELNSP_7ScaleInE1ELSS_1EEEEEENS4_6LayoutINS5_IJSC_SB_SB_EEENS5_IJSB_NSA_ILi0EEESX_EEEEENS5_IJNS4_10UnderscoreES10_S10_EEEEENS4_23SM90_TMA_LOAD_MULTICASTENS4_14ComposedLayoutINS4_7SwizzleILi2ELi4ELi3EEENS4_18smem_ptr_flag_bitsILi16EEENSV_INS5_IJNSA_ILi8EEESI_EEENS5_IJSI_SB_EEEEEEEvNS4_8identityENS4_13SM90_TMA_LOADES1D_vS1E_EENS_8epilogue10collective6detail29Sm90TmaWarpSpecializedAdapterINS1I_15DefaultEpilogueISK_SL_SL_NS1H_6thread17LinearCombinationISK_Li1EffLNS1M_9ScaleType4KindE0ELNS_15FloatRoundStyleE2ESK_EENS1_15EpilogueDefaultEEEEEvvEEEEvNT_6ParamsE,@"STO_CUDA_ENTRY STV_DEFAULT"
_ZN7cutlass13device_kernelINS_4gemm6kernel13GemmUniversalIN4cute5tupleIJiiiiEEENS1_10collective13CollectiveMmaINS1_34MainloopSm90TmaGmmaWarpSpecializedILi9ENS5_IJNS4_1CILi1EEENSA_ILi2EEESB_EEENS1_35KernelTmaWarpSpecializedCooperativeEEENS5_IJNSA_ILi256EEENSA_ILi128EEENSA_ILi32EEEEEENS_6half_tENS5_IJlSB_lEEESK_SL_NS4_8TiledMMAINS4_8MMA_AtomIJNS4_4SM904GMMA26MMA_64x128x16_F32F16F16_SSILNSP_5MajorE0ELSR_0ELNSP_7ScaleInE1ELSS_1EEEEEENS4_6LayoutINS5_IJSC_SB_SB_EEENS5_IJSB_NSA_ILi0EEESX_EEEEENS5_IJNS4_10UnderscoreES10_S10_EEEEENS4_23SM90_TMA_LOAD_MULTICASTENS4_14ComposedLayoutINS4_7SwizzleILi2ELi4ELi3EEENS4_18smem_ptr_flag_bitsILi16EEENSV_INS5_IJNSA_ILi8EEESI_EEENS5_IJSI_SB_EEEEEEEvNS4_8identityENS4_13SM90_TMA_LOADES1D_vS1E_EENS_8epilogue10collective6detail29Sm90TmaWarpSpecializedAdapterINS1I_15DefaultEpilogueISK_SL_SL_NS1H_6thread17LinearCombinationISK_Li1EffLNS1M_9ScaleType4KindE0ELNS_15FloatRoundStyleE2ESK_EENS1_15EpilogueDefaultEEEEEvvEEEEvNT_6ParamsE:
[----:B------:R-:W0:Y:S01]  /*0000*/  LDC R1, c[0x0][0x28] ;  /* 0x00000a00ff017b82 */ /* 0x000e220000000800 */
[----:B------:R-:W1:Y:S01]  /*0010*/  S2R R18, SR_TID.X ;  /* 0x0000000000127919 */ /* 0x000e620000002100 */
[----:B------:R-:W-:Y:S01]  /*0020*/  ELECT P0, URZ, PT ;  /* 0x00000000003f782f */ /* 0x000fe20003800000 */
[----:B------:R-:W-:Y:S01]  /*0030*/  BSSY B0, `(.L_x_0) ;  /* 0x000000f000007945 */ /* 0x000fe20003800000 */
[--C-:B-1----:R-:W-:Y:S02]  /*0040*/  SHF.R.U32.HI R0, RZ, 0x5, R18.reuse ;  /* 0x00000005ff007819 */ /* 0x102fe40000011612 */
[----:B------:R-:W-:-:S03]  /*0050*/  SHF.R.U32.HI R3, RZ, 0x7, R18 ;  /* 0x00000007ff037819 */ /* 0x000fc60000011612 */
[----:B------:R-:W1:Y:S04]  /*0060*/  SHFL.IDX PT, R2, R0, RZ, 0x1f ;  /* 0x00001fff00027589 */ /* 0x000e6800000e0000 */
[----:B------:R2:W3:Y:S01]  /*0070*/  SHFL.IDX PT, R5, R3, RZ, 0x1f ;  /* 0x00001fff03057589 */ /* 0x0004e200000e0000 */
[----:B-1----:R-:W-:-:S13]  /*0080*/  ISETP.NE.OR P0, PT, R2, RZ, !P0 ;  /* 0x000000ff0200720c */ /* 0x002fda0004705670 */
[----:B0-23--:R-:W-:Y:S05]  /*0090*/  @P0 BRA `(.L_x_1) ;  /* 0x0000000000200947 */ /* 0x00dfea0003800000 */
[----:B------:R-:W-:Y:S02]  /*00a0*/  ULDC.64 UR4, c[0x0][0x198] ;  /* 0x0000660000047ab9 */ /* 0x000fe40000000a00 */
[----:B------:R-:W-:Y:S02]  /*00b0*/  UIADD3 UR6, UP0, UR4, 0xf0, URZ ;  /* 0x000000f004067890 */ /* 0x000fe4000ff1e03f */
[----:B------:R-:W-:Y:S02]  /*00c0*/  UIADD3 UR4, UP1, UR4, 0x1f0, URZ ;  /* 0x000001f004047890 */ /* 0x000fe4000ff3e03f */
[----:B------:R-:W-:Y:S02]  /*00d0*/  UIADD3.X UR7, URZ, UR5, URZ, UP0, !UPT ;  /* 0x000000053f077290 */ /* 0x000fe400087fe43f */
[----:B------:R-:W-:-:S07]  /*00e0*/  UIADD3.X UR5, URZ, UR5, URZ, UP1, !UPT ;  /* 0x000000053f057290 */ /* 0x000fce0008ffe43f */
[----:B------:R0:W-:Y:S02]  /*00f0*/  UTMACCTL.PF [UR6] ;  /* 0x00000000060079b9 */ /* 0x0001e40008040000 */
[----:B------:R0:W-:Y:S02]  /*0100*/  UTMACCTL.PF [UR4] ;  /* 0x00000000040079b9 */ /* 0x0001e40008040000 */
[----:B0-----:R-:W-:Y:S01]  /*0110*/  NOP ;  /* 0x0000000000007918 */ /* 0x001fe20000000000 */
.L_x_1:
[----:B------:R-:W-:Y:S05]  /*0120*/  BSYNC B0 ;  /* 0x0000000000007941 */ /* 0x000fea0003800000 */
.L_x_0:
[----:B------:R-:W0:Y:S02]  /*0130*/  SHFL.IDX PT, R3, R0, RZ, 0x1f ;  /* 0x00001fff00037589 */ /* 0x000e2400000e0000 */
[----:B0-----:R-:W-:-:S13]  /*0140*/  ISETP.NE.AND P0, PT, R3, RZ, PT ;  /* 0x000000ff0300720c */ /* 0x001fda0003f05270 */
[----:B------:R-:W-:Y:S05]  /*0150*/  @P0 BRA `(.L_x_2) ;  /* 0x00000000008c0947 */ /* 0x000fea0003800000 */
[----:B------:R-:W-:Y:S01]  /*0160*/  ELECT P0, URZ, PT ;  /* 0x00000000003f782f */ /* 0x000fe20003800000 */
[----:B------:R-:W-:-:S12]  /*0170*/  BSSY B0, `(.L_x_2) ;  /* 0x0000021000007945 */ /* 0x000fd80003800000 */
[----:B------:R-:W-:Y:S05]  /*0180*/  @!P0 BRA `(.L_x_3) ;  /* 0x00000000007c8947 */ /* 0x000fea0003800000 */
[----:B------:R-:W0:Y:S01]  /*0190*/  S2UR UR8, SR_CgaCtaId ;  /* 0x00000000000879c3 */ /* 0x000e220000008800 */
[----:B------:R-:W-:Y:S01]  /*01a0*/  UMOV UR4, 0x400 ;  /* 0x0000040000047882 */ /* 0x000fe20000000000 */
[----:B------:R-:W-:Y:S01]  /*01b0*/  UMOV UR5, 0x1 ;  /* 0x0000000100057882 */ /* 0x000fe20000000000 */
[----:B------:R-:W-:Y:S02]  /*01c0*/  UMOV UR6, 0x4 ;  /* 0x0000000400067882 */ /* 0x000fe40000000000 */
[----:B------:R-:W-:-:S04]  /*01d0*/  UIADD3 UR6, -UR6, 0x100000, URZ ;  /* 0x0010000006067890 */ /* 0x000fc8000fffe13f */
[----:B------:R-:W-:Y:S02]  /*01e0*/  USHF.L.U32 UR7, UR6, 0xb, URZ ;  /* 0x0000000b06077899 */ /* 0x000fe4000800063f */
[----:B------:R-:W-:Y:S02]  /*01f0*/  USHF.L.U32 UR6, UR6, 0x1, URZ ;  /* 0x0000000106067899 */ /* 0x000fe4000800063f */
[----:B0-----:R-:W-:Y:S02]  /*0200*/  ULEA UR8, UR8, UR4, 0x18 ;  /* 0x0000000408087291 */ /* 0x001fe4000f8ec03f */
[----:B------:R-:W-:-:S04]  /*0210*/  UIADD3 UR4, -UR5, 0x100000, URZ ;  /* 0x0010000005047890 */ /* 0x000fc8000fffe13f */
[----:B------:R-:W-:Y:S02]  /*0220*/  USHF.L.U32 UR5, UR4, 0xb, URZ ;  /* 0x0000000b04057899 */ /* 0x000fe4000800063f */
[----:B------:R-:W-:Y:S01]  /*0230*/  USHF.L.U32 UR4, UR4, 0x1, URZ ;  /* 0x0000000104047899 */ /* 0x000fe2000800063f */
[----:B------:R-:W0:Y:S11]  /*0240*/  FENCE.VIEW.ASYNC.S ;  /* 0x00000000000073c6 */ /* 0x000e360000000000 */
[----:B0-----:R0:W1:Y:S01]  /*0250*/  SYNCS.EXCH.64 URZ, [UR8], UR4 ;  /* 0x00000004083f75b2 */ /* 0x0010620008000100 */
[----:B------:R0:W2:Y:S01]  /*0260*/  SYNCS.EXCH.64 URZ, [UR8+0x48], UR6 ;  /* 0x00004806083f75b2 */ /* 0x0000a20008000100 */
[----:B------:R0:W3:Y:S01]  /*0270*/  SYNCS.EXCH.64 URZ, [UR8+0x8], UR4 ;  /* 0x00000804083f75b2 */ /* 0x0000e20008000100 */
[----:B------:R0:W4:Y:S01]  /*0280*/  SYNCS.EXCH.64 URZ, [UR8+0x50], UR6 ;  /* 0x00005006083f75b2 */ /* 0x0001220008000100 */
[----:B------:R0:W0:Y:S01]  /*0290*/  SYNCS.EXCH.64 URZ, [UR8+0x10], UR4 ;  /* 0x00001004083f75b2 */ /* 0x0000220008000100 */
        /* <DEDUP_REMOVED lines=13> */
[----:B------:R-:W-:Y:S01]  /*0370*/  NOP ;  /* 0x0000000000007918 */ /* 0x000fe20000000000 */
.L_x_3:
[----:B0-----:R-:W-:Y:S05]  /*0380*/  BSYNC B0 ;  /* 0x0000000000007941 */ /* 0x001fea0003800000 */
.L_x_2:
[----:B------:R-:W0:Y:S01]  /*0390*/  SHFL.IDX PT, R0, R0, RZ, 0x1f ;  /* 0x00001fff00007589 */ /* 0x000e2200000e0000 */
[----:B------:R-:W-:Y:S01]  /*03a0*/  SHF.R.S32.HI R7, RZ, 0x1f, R18 ;  /* 0x0000001fff077819 */ /* 0x000fe20000011412 */
[----:B------:R-:W5:Y:S01]  /*03b0*/  S2UR UR8, SR_CTAID.X ;  /* 0x00000000000879c3 */ /* 0x000f620000002500 */
[----:B------:R-:W-:Y:S01]  /*03c0*/  ELECT P0, URZ, PT ;  /* 0x00000000003f782f */ /* 0x000fe20003800000 */
[----:B------:R-:W1:Y:S01]  /*03d0*/  S2R R4, SR_CTAID.Y ;  /* 0x0000000000047919 */ /* 0x000e620000002600 */
[----:B------:R-:W-:Y:S01]  /*03e0*/  LEA.HI R7, R7, R18, RZ, 0x7 ;  /* 0x0000001207077211 */ /* 0x000fe200078f38ff */
[----:B------:R-:W-:Y:S01]  /*03f0*/  ULDC UR4, c[0x0][0x154] ;  /* 0x0000550000047ab9 */ /* 0x000fe20000000800 */
[----:B------:R-:W-:Y:S01]  /*0400*/  SHF.R.S32.HI R8, RZ, 0x1f, R3 ;  /* 0x0000001fff087819 */ /* 0x000fe20000011403 */
[----:B------:R-:W-:Y:S01]  /*0410*/  NOP ;  /* 0x0000000000007918 */ /* 0x000fe20000000000 */
[----:B------:R-:W-:Y:S01]  /*0420*/  LOP3.LUT R7, R7, 0xffffff80, RZ, 0xc0, !PT ;  /* 0xffffff8007077812 */ /* 0x000fe200078ec0ff */
[----:B------:R-:W2:Y:S01]  /*0430*/  LDC R12, c[0x0][0x140] ;  /* 0x00005000ff0c7b82 */ /* 0x000ea20000000800 */
[----:B------:R-:W-:Y:S01]  /*0440*/  LEA.HI R8, R8, R3, RZ, 0x2 ;  /* 0x0000000308087211 */ /* 0x000fe200078f10ff */
[----:B------:R-:W-:-:S02]  /*0450*/  NOP ;  /* 0x0000000000007918 */ /* 0x000fc40000000000 */
[----:B------:R-:W-:Y:S01]  /*0460*/  IMAD.IADD R6, R18, 0x1, -R7 ;  /* 0x0000000112067824 */ /* 0x000fe200078e0a07 */
[----:B------:R-:W-:-:S03]  /*0470*/  LOP3.LUT R8, R8, 0x3ffffffc, RZ, 0xc0, !PT ;  /* 0x3ffffffc08087812 */ /* 0x000fc600078ec0ff */
[----:B------:R-:W3:Y:S01]  /*0480*/  LDC R10, c[0x0][0x144] ;  /* 0x00005100ff0a7b82 */ /* 0x000ee20000000800 */
[----:B------:R-:W-:Y:S02]  /*0490*/  SHF.R.S32.HI R7, RZ, 0x1f, R6 ;  /* 0x0000001fff077819 */ /* 0x000fe40000011406 */
[----:B------:R-:W-:Y:S02]  /*04a0*/  LOP3.LUT P2, RZ, R6, 0x7, RZ, 0xc0, !PT ;  /* 0x0000000706ff7812 */ /* 0x000fe4000784c0ff */
[----:B------:R-:W-:Y:S01]  /*04b0*/  LEA.HI R7, R7, R6, RZ, 0x3 ;  /* 0x0000000607077211 */ /* 0x000fe200078f18ff */
[----:B------:R-:W-:Y:S01]  /*04c0*/  VIADD R6, R5, 0xffffffff ;  /* 0xffffffff05067836 */ /* 0x000fe20000000000 */
[----:B0-----:R-:W-:Y:S02]  /*04d0*/  ISETP.NE.OR P0, PT, R0, RZ, !P0 ;  /* 0x000000ff0000720c */ /* 0x001fe40004705670 */
[--C-:B------:R-:W-:Y:S02]  /*04e0*/  SHF.R.S32.HI R0, RZ, 0x3, R7.reuse ;  /* 0x00000003ff007819 */ /* 0x100fe40000011407 */
[----:B------:R-:W-:-:S02]  /*04f0*/  SHF.R.S32.HI R7, RZ, 0x1f, R7 ;  /* 0x0000001fff077819 */ /* 0x000fc40000011407 */
[----:B------:R-:W-:Y:S02]  /*0500*/  ISETP.GE.U32.AND P5, PT, R6, 0x2, PT ;  /* 0x000000020600780c */ /* 0x000fe40003fa6070 */
[----:B------:R-:W-:Y:S02]  /*0510*/  LEA.HI R7, R7, R0, RZ, 0x2 ;  /* 0x0000000007077211 */ /* 0x000fe400078f10ff */
[----:B--2---:R-:W-:Y:S02]  /*0520*/  ISETP.EQ.U32.AND P3, PT, R12, 0x1, PT ;  /* 0x000000010c00780c */ /* 0x004fe40003f62070 */
[----:B-1----:R-:W-:Y:S01]  /*0530*/  I2FP.F32.U32 R9, R4 ;  /* 0x0000000400097245 */ /* 0x002fe20000201000 */
[----:B------:R-:W-:Y:S01]  /*0540*/  VOTEU.ALL UP0, P0 ;  /* 0x00000000003f7886 */ /* 0x000fe20000000000 */
[----:B------:R-:W-:Y:S01]  /*0550*/  LOP3.LUT R7, R7, 0xfffffffc, RZ, 0xc0, !PT ;  /* 0xfffffffc07077812 */ /* 0x000fe200078ec0ff */
[----:B------:R-:W-:Y:S02]  /*0560*/  VOTEU.ALL UP1, P0 ;  /* 0x00000000003f7886 */ /* 0x000fe40000020000 */
[----:B------:R-:W-:Y:S01]  /*0570*/  FMUL R11, R9, UR4 ;  /* 0x00000004090b7c20 */ /* 0x000fe20008400000 */
[----:B------:R-:W-:Y:S01]  /*0580*/  IMAD.IADD R9, R3, 0x1, -R8 ;  /* 0x0000000103097824 */ /* 0x000fe200078e0a08 */
[----:B-----5:R-:W-:Y:S01]  /*0590*/  I2FP.F32.U32 R8, UR8 ;  /* 0x0000000800087c45 */ /* 0x020fe20008201000 */
[----:B------:R-:W-:Y:S01]  /*05a0*/  IMAD.IADD R0, R0, 0x1, -R7 ;  /* 0x0000000100007824 */ /* 0x000fe200078e0a07 */
[----:B------:R-:W0:Y:S01]  /*05b0*/  @!UP0 S2UR UR7, SR_CgaCtaId ;  /* 0x00000000000789c3 */ /* 0x000e220000008800 */
[----:B------:R-:W-:Y:S01]  /*05c0*/  ULDC UR4, c[0x0][0x150] ;  /* 0x0000540000047ab9 */ /* 0x000fe20000000800 */
[----:B------:R-:W1:Y:S01]  /*05d0*/  F2I.U32.TRUNC.NTZ R11, R11 ;  /* 0x0000000b000b7305 */ /* 0x000e62000020f000 */
[----:B------:R-:W-:Y:S01]  /*05e0*/  FMUL R8, R8, UR4 ;  /* 0x0000000408087c20 */ /* 0x000fe20008400000 */
[----:B------:R-:W-:Y:S01]  /*05f0*/  SHF.R.S32.HI R3, RZ, 0x1f, R2 ;  /* 0x0000001fff037819 */ /* 0x000fe20000011402 */
[----:B------:R-:W-:Y:S01]  /*0600*/  IMAD R9, R9, 0x4, R0 ;  /* 0x0000000409097824 */ /* 0x000fe200078e0200 */
[----:B------:R-:W-:Y:S01]  /*0610*/  UMOV UR4, 0x20 ;  /* 0x0000002000047882 */ /* 0x000fe20000000000 */
[----:B------:R-:W-:Y:S01]  /*0620*/  @!UP0 UMOV UR6, 0x400 ;  /* 0x0000040000068882 */ /* 0x000fe20000000000 */
[----:B------:R-:W2:Y:S01]  /*0630*/  LDC R7, c[0x0][0x148] ;  /* 0x00005200ff077b82 */ /* 0x000ea20000000800 */
[----:B------:R-:W-:Y:S01]  /*0640*/  LEA.HI R3, R3, R2, RZ, 0x2 ;  /* 0x0000000203037211 */ /* 0x000fe200078f10ff */
[----:B------:R-:W5:Y:S01]  /*0650*/  F2I.U32.TRUNC.NTZ R8, R8 ;  /* 0x0000000800087305 */ /* 0x000f62000020f000 */
[----:B------:R-:W-:Y:S01]  /*0660*/  IMAD.SHL.U32 R22, R9, 0x4, RZ ;  /* 0x0000000409167824 */ /* 0x000fe200078e00ff */
[----:B------:R-:W-:-:S04]  /*0670*/  @!UP0 UIADD3 UR4, -UR4, 0x100000, URZ ;  /* 0x0010000004048890 */ /* 0x000fc8000fffe13f */
[----:B------:R-:W-:Y:S02]  /*0680*/  @!UP0 USHF.L.U32 UR5, UR4, 0xb, URZ ;  /* 0x0000000b04058899 */ /* 0x000fe4000800063f */
[----:B------:R-:W-:Y:S01]  /*0690*/  @!UP0 USHF.L.U32 UR4, UR4, 0x1, URZ ;  /* 0x0000000104048899 */ /* 0x000fe2000800063f */
[----:B------:R-:W-:Y:S02]  /*06a0*/  LOP3.LUT R3, R3, 0xfffffffc, RZ, 0xc0, !PT ;  /* 0xfffffffc03037812 */ /* 0x000fe400078ec0ff */
[----:B------:R-:W-:Y:S01]  /*06b0*/  LOP3.LUT R22, R9, 0xc, R22, 0x78, !PT ;  /* 0x0000000c09167812 */ /* 0x000fe200078e7816 */
[----:B-1----:R-:W-:Y:S02]  /*06c0*/  IMAD.MOV R21, RZ, RZ, -R11 ;  /* 0x000000ffff157224 */ /* 0x002fe400078e0a0b */
[----:B------:R-:W-:Y:S01]  /*06d0*/  IMAD.IADD R0, R2, 0x1, -R3 ;  /* 0x0000000102007824 */ /* 0x000fe200078e0a03 */
[----:B0-----:R-:W-:Y:S01]  /*06e0*/  @!UP0 ULEA UR6, UR7, UR6, 0x18 ;  /* 0x0000000607068291 */ /* 0x001fe2000f8ec03f */
[----:B-----5:R-:W-:-:S03]  /*06f0*/  IMAD.MOV R3, RZ, RZ, -R8 ;  /* 0x000000ffff037224 */ /* 0x020fc600078e0a08 */
[----:B------:R-:W-:Y:S01]  /*0700*/  ISETP.NE.AND P1, PT, R0, 0x3, PT ;  /* 0x000000030000780c */ /* 0x000fe20003f25270 */
[----:B------:R-:W-:Y:S01]  /*0710*/  VOTEU.ALL UP0, P0 ;  /* 0x00000000003f7886 */ /* 0x000fe20000000000 */
[----:B------:R-:W-:Y:S01]  /*0720*/  ISETP.LT.U32.AND P0, PT, R22, 0x2, !P2 ;  /* 0x000000021600780c */ /* 0x000fe20005701070 */
[----:B---3--:R-:W-:Y:S01]  /*0730*/  IMAD R3, R10, R3, UR8 ;  /* 0x000000080a037e24 */ /* 0x008fe2000f8e0203 */
[----:B------:R-:W-:Y:S01]  /*0740*/  ISETP.EQ.OR P1, PT, R0, RZ, !P1 ;  /* 0x000000ff0000720c */ /* 0x000fe20004f22670 */
[----:B--2---:R-:W-:Y:S01]  /*0750*/  IMAD R9, R7, R21, R4 ;  /* 0x0000001507097224 */ /* 0x004fe200078e0204 */
[C---:B------:R-:W-:Y:S02]  /*0760*/  ISETP.NE.AND P2, PT, R5.reuse, RZ, PT ;  /* 0x000000ff0500720c */ /* 0x040fe40003f45270 */
[----:B------:R-:W-:Y:S01]  /*0770*/  ISETP.EQ.AND P1, PT, R5, RZ, P1 ;  /* 0x000000ff0500720c */ /* 0x000fe20000f22270 */
[----:B------:R-:W0:Y:S02]  /*0780*/  FENCE.VIEW.ASYNC.S ;  /* 0x00000000000073c6 */ /* 0x000e240000000000 */
[----:B0-----:R0:W1:Y:S01]  /*0790*/  @!UP0 SYNCS.EXCH.64 URZ, [UR6+0xa0], UR4 ;  /* 0x0000a004063f85b2 */ /* 0x0010620008000100 */
[----:B------:R-:W-:-:S02]  /*07a0*/  ISETP.NE.AND P4, PT, R9, R22, PT ;  /* 0x000000160900720c */ /* 0x000fc40003f85270 */
[----:B------:R-:W-:Y:S02]  /*07b0*/  SEL R19, RZ, 0x1, !P1 ;  /* 0x00000001ff137807 */ /* 0x000fe40004800000 */
[----:B------:R-:W-:Y:S02]  /*07c0*/  ISETP.EQ.OR P4, PT, R3, RZ, !P4 ;  /* 0x000000ff0300720c */ /* 0x000fe40006782670 */
[----:B------:R-:W-:Y:S02]  /*07d0*/  SEL R19, R19, 0x2, P5 ;  /* 0x0000000213137807 */ /* 0x000fe40002800000 */
[----:B------:R-:W-:-:S04]  /*07e0*/  PLOP3.LUT P0, PT, P0, P4, PT, 0x80, 0x0 ;  /* 0x000000000000781c */ /* 0x000fc80000709070 */
[----:B------:R-:W-:Y:S01]  /*07f0*/  P2R R156, PR, RZ, 0x1 ;  /* 0x00000001ff9c7803 */ /* 0x000fe20000000000 */
[----:B------:R0:W2:Y:S01]  /*0800*/  @!UP1 SYNCS.EXCH.64 URZ, [UR6+0xa8], UR4 ;  /* 0x0000a804063f95b2 */ /* 0x0000a20008000100 */
[----:B------:R-:W-:Y:S01]  /*0810*/  NOP ;  /* 0x0000000000007918 */ /* 0x000fe20000000000 */
[----:B------:R-:W-:Y:S06]  /*0820*/  @!P3 BRA `(.L_x_4) ;  /* 0x000000000008b947 */ /* 0x000fec0003800000 */
[----:B-12-4-:R-:W-:Y:S01]  /*0830*/  UCGABAR_ARV ;  /* 0x00000000000079c7 */ /* 0x016fe20008000000 */
[----:B------:R-:W-:Y:S05]  /*0840*/  BRA `(.L_x_5) ;  /* 0x0000000000047947 */ /* 0x000fea0003800000 */
.L_x_4:
[----:B-12-4-:R-:W-:Y:S01]  /*0850*/  NOP ;  /* 0x0000000000007918 */ /* 0x016fe20000000000 */
.L_x_5:
[----:B------:R-:W1:Y:S01]  /*0860*/  LDC R2, c[0x0][0x65c] ;  /* 0x00019700ff027b82 */ /* 0x000e620000000800 */
[----:B------:R-:W-:Y:S02]  /*0870*/  IMAD.U32 R8, RZ, RZ, UR8 ;  /* 0x00000008ff087e24 */ /* 0x000fe4000f8e00ff */
[----:B------:R-:W-:Y:S01]  /*0880*/  IMAD.MOV.U32 R9, RZ, RZ, RZ ;  /* 0x000000ffff097224 */ /* 0x000fe200078e00ff */
[----:B-1----:R-:W-:-:S04]  /*0890*/  ISETP.NE.AND P1, PT, R2, 0x1, PT ;  /* 0x000000010200780c */ /* 0x002fc80003f25270 */
[----:B------:R-:W-:-:S09]  /*08a0*/  P2R R5, PR, RZ, 0x2 ;  /* 0x00000002ff057803 */ /* 0x000fd20000000000 */
[----:B------:R-:W1:Y:S01]  /*08b0*/  @P1 LDC R17, c[0x0][0x10] ;  /* 0x00000400ff111b82 */ /* 0x000e620000000800 */
[----:B------:R-:W-:Y:S01]  /*08c0*/  @P1 MOV R5, RZ ;  /* 0x000000ff00051202 */ /* 0x000fe20000000f00 */
[----:B------:R-:W-:-:S06]  /*08d0*/  @P1 IMAD.MOV.U32 R13, RZ, RZ, RZ ;  /* 0x000000ffff0d1224 */ /* 0x000fcc00078e00ff */
[----:B------:R-:W2:Y:S01]  /*08e0*/  @!P1 LDC R11, c[0x0][0xc] ;  /* 0x00000300ff0b9b82 */ /* 0x000ea20000000800 */
[----:B-1----:R-:W-:-:S04]  /*08f0*/  @P1 IMAD.WIDE.U32 R16, R17, UR8, R4 ;  /* 0x0000000811101c25 */ /* 0x002fc8000f8e0004 */
[----:B------:R-:W-:Y:S02]  /*0900*/  @P1 IMAD.IADD R17, R17, 0x1, R13 ;  /* 0x0000000111111824 */ /* 0x000fe400078e020d */
[----:B--2---:R-:W-:-:S04]  /*0910*/  @!P1 IMAD.WIDE.U32 R8, R4, R11, R8 ;  /* 0x0000000b04089225 */ /* 0x004fc800078e0008 */
[----:B------:R-:W-:Y:S02]  /*0920*/  @!P1 IMAD.MOV.U32 R16, RZ, RZ, R8 ;  /* 0x000000ffff109224 */ /* 0x000fe400078e0008 */
[----:B------:R-:W-:Y:S01]  /*0930*/  @!P1 IMAD.MOV.U32 R17, RZ, RZ, R9 ;  /* 0x000000ffff119224 */ /* 0x000fe200078e0009 */
[----:B------:R-:W-:Y:S06]  /*0940*/  @!P3 BRA `(.L_x_6) ;  /* 0x00000000000cb947 */ /* 0x000fec0003800000 */
[----:B------:R-:W-:Y:S01]  /*0950*/  UCGABAR_WAIT ;  /* 0x0000000000007dc7 */ /* 0x000fe20008000000 */
[----:B------:R-:W-:Y:S01]  /*0960*/  CCTL.IVALL ;  /* 0x00000000ff00798f */ /* 0x000fe20002000000 */
[----:B------:R-:W-:Y:S05]  /*0970*/  BRA `(.L_x_7) ;  /* 0x0000000000047947 */ /* 0x000fea0003800000 */
.L_x_6:
[----:B------:R-:W-:Y:S06]  /*0980*/  BAR.SYNC.DEFER_BLOCKING 0x0 ;  /* 0x0000000000007b1d */ /* 0x000fec0000010000 */
.L_x_7:
[----:B------:R-:W-:Y:S05]  /*0990*/  @!P2 BRA `(.L_x_8) ;  /* 0x000000a000d0a947 */ /* 0x000fea0003800000 */
[----:B------:R-:W-:-:S13]  /*09a0*/  ISETP.GT.U32.AND P0, PT, R6, 0x1, PT ;  /* 0x000000010600780c */ /* 0x000fda0003f04070 */
[----:B0-----:R-:W-:Y:S05]  /*09b0*/  @P0 EXIT ;  /* 0x000000000000094d */ /* 0x001fea0003800000 */
[----:B------:R-:W-:Y:S01]  /*09c0*/  ULDC.64 UR4, c[0x0][0x650] ;  /* 0x0001940000047ab9 */ /* 0x000fe20000000a00 */
[----:B------:R-:W-:Y:S01]  /*09d0*/  PRMT R0, RZ, 0x7610, R0 ;  /* 0x00007610ff007816 */ /* 0x000fe20000000000 */
[----:B------:R-:W-:Y:S01]  /*09e0*/  IMAD.MOV.U32 R152, RZ, RZ, -0x1 ;  /* 0xffffffffff987424 */ /* 0x000fe200078e00ff */
[----:B------:R-:W-:Y:S01]  /*09f0*/  ISETP.GE.U32.AND P0, PT, R16, UR4, PT ;  /* 0x0000000410007c0c */ /* 0x000fe2000bf06070 */
[----:B------:R-:W-:Y:S02]  /*0a00*/  IMAD.MOV.U32 R153, RZ, RZ, -0x1 ;  /* 0xffffffffff997424 */ /* 0x000fe400078e00ff */
[----:B------:R-:W-:Y:S01]  /*0a10*/  IMAD.MOV.U32 R23, RZ, RZ, -0x1 ;  /* 0xffffffffff177424 */ /* 0x000fe200078e00ff */
[----:B------:R-:W-:-:S13]  /*0a20*/  ISETP.GE.U32.AND.EX P0, PT, R17, UR5, PT, P0 ;  /* 0x0000000511007c0c */ /* 0x000fda000bf06100 */
[----:B------:R-:W-:Y:S05]  /*0a30*/  @P0 BRA `(.L_x_9) ;  /* 0x00000004002c0947 */ /* 0x000fea0003800000 */
[----:B------:R-:W0:Y:S01]  /*0a40*/  LDC.64 R24, c[0x0][0x628] ;  /* 0x00018a00ff187b82 */ /* 0x000e220000000a00 */
[----:B------:R-:W-:Y:S01]  /*0a50*/  IMAD.MOV.U32 R8, RZ, RZ, R16 ;  /* 0x000000ffff087224 */ /* 0x000fe200078e0010 */
[----:B------:R-:W-:-:S06]  /*0a60*/  MOV R9, R17 ;  /* 0x0000001100097202 */ /* 0x000fcc0000000f00 */
[----:B------:R-:W1:Y:S08]  /*0a70*/  LDC R0, c[0x0][0x630] ;  /* 0x00018c00ff007b82 */ /* 0x000e700000000800 */
[----:B------:R-:W2:Y:S01]  /*0a80*/  LDC.64 R26, c[0x0][0x620] ;  /* 0x00018800ff1a7b82 */ /* 0x000ea20000000a00 */
[----:B0-----:R-:W-:-:S04]  /*0a90*/  ISETP.NE.U32.AND P0, PT, R24, RZ, PT ;  /* 0x000000ff1800720c */ /* 0x001fc80003f05070 */
[----:B------:R-:W-:-:S13]  /*0aa0*/  ISETP.NE.AND.EX P0, PT, R25, RZ, PT, P0 ;  /* 0x000000ff1900720c */ /* 0x000fda0003f05300 */
[----:B-12---:R-:W-:Y:S05]  /*0ab0*/  @!P0 BRA `(.L_x_10) ;  /* 0x0000000000288947 */ /* 0x006fea0003800000 */
[----:B------:R-:W0:Y:S02]  /*0ac0*/  LDC R13, c[0x0][0x634] ;  /* 0x00018d00ff0d7b82 */ /* 0x000e240000000800 */
[----:B0-----:R-:W-:-:S05]  /*0ad0*/  IADD3 R13, P0, R16, R13, RZ ;  /* 0x0000000d100d7210 */ /* 0x001fca0007f1e0ff */
[----:B------:R-:W-:-:S04]  /*0ae0*/  IMAD.X R15, RZ, RZ, R17, P0 ;  /* 0x000000ffff0f7224 */ /* 0x000fc800000e0611 */
[----:B------:R-:W-:-:S04]  /*0af0*/  IMAD.WIDE.U32 R8, R15, R24, RZ ;  /* 0x000000180f087225 */ /* 0x000fc800078e00ff */
[----:B------:R-:W-:-:S04]  /*0b00*/  IMAD.WIDE.U32 R10, P0, R13, R25, R8 ;  /* 0x000000190d0a7225 */ /* 0x000fc80007800008 */
[----:B------:R-:W-:-:S04]  /*0b10*/  IMAD.WIDE.U32 R8, R13, R24, RZ ;  /* 0x000000180d087225 */ /* 0x000fc800078e00ff */
[----:B------:R-:W-:Y:S01]  /*0b20*/  IMAD.X R13, RZ, RZ, RZ, P0 ;  /* 0x000000ffff0d7224 */ /* 0x000fe200000e06ff */
[----:B------:R-:W-:Y:S01]  /*0b30*/  IADD3 RZ, P0, R9, R10, RZ ;  /* 0x0000000a09ff7210 */ /* 0x000fe20007f1e0ff */
[----:B------:R-:W-:-:S04]  /*0b40*/  IMAD.MOV.U32 R12, RZ, RZ, R11 ;  /* 0x000000ffff0c7224 */ /* 0x000fc800078e000b */
[----:B------:R-:W-:-:S08]  /*0b50*/  IMAD.WIDE.U32.X R8, R15, R25, R12, P0 ;  /* 0x000000190f087225 */ /* 0x000fd000000e040c */
.L_x_10:
[----:B------:R-:W0:Y:S01]  /*0b60*/  LDC.64 R24, c[0x0][0x640] ;  /* 0x00019000ff187b82 */ /* 0x000e220000000a00 */
[-CC-:B------:R-:W-:Y:S01]  /*0b70*/  SHF.R.U64 R28, R8, R0.reuse, R9.reuse ;  /* 0x00000000081c7219 */ /* 0x180fe20000001209 */
[----:B------:R-:W-:Y:S01]  /*0b80*/  IMAD R30, R7, R21, R4 ;  /* 0x00000015071e7224 */ /* 0x000fe200078e0204 */
[----:B------:R-:W-:Y:S01]  /*0b90*/  SHF.R.U32.HI R0, RZ, R0, R9 ;  /* 0x00000000ff007219 */ /* 0x000fe20000011609 */
[----:B------:R-:W-:Y:S01]  /*0ba0*/  IMAD.MOV.U32 R21, RZ, RZ, 0x1 ;  /* 0x00000001ff157424 */ /* 0x000fe200078e00ff */
[----:B------:R-:W-:-:S03]  /*0bb0*/  IADD3 R5, P0, RZ, -R28, RZ ;  /* 0x8000001cff057210 */ /* 0x000fc60007f1e0ff */
[----:B------:R-:W1:Y:S02]  /*0bc0*/  LDC R6, c[0x0][0x618] ;  /* 0x00018600ff067b82 */ /* 0x000e640000000800 */
[----:B------:R-:W-:-:S04]  /*0bd0*/  IMAD.X R9, RZ, RZ, ~R0, P0 ;  /* 0x000000ffff097224 */ /* 0x000fc800000e0e00 */
[-C--:B------:R-:W-:Y:S02]  /*0be0*/  IMAD R0, R9, R26.reuse, RZ ;  /* 0x0000001a09007224 */ /* 0x080fe400078e02ff */
[----:B------:R-:W2:Y:S01]  /*0bf0*/  LDC R11, c[0x0][0x608] ;  /* 0x00018200ff0b7b82 */ /* 0x000ea20000000800 */
[----:B------:R-:W-:-:S04]  /*0c00*/  IMAD.WIDE.U32 R8, R5, R26, R16 ;  /* 0x0000001a05087225 */ /* 0x000fc800078e0010 */
[----:B------:R-:W-:-:S03]  /*0c10*/  IMAD R5, R5, R27, R0 ;  /* 0x0000001b05057224 */ /* 0x000fc600078e0200 */
[----:B------:R-:W3:Y:S01]  /*0c20*/  LDC R12, c[0x0][0x658] ;  /* 0x00019600ff0c7b82 */ /* 0x000ee20000000800 */
[----:B0-----:R-:W-:Y:S01]  /*0c30*/  ISETP.NE.U32.AND P0, PT, R24, RZ, PT ;  /* 0x000000ff1800720c */ /* 0x001fe20003f05070 */
[----:B------:R-:W-:Y:S02]  /*0c40*/  IMAD.IADD R5, R9, 0x1, R5 ;  /* 0x0000000109057824 */ /* 0x000fe400078e0205 */
[----:B------:R-:W-:Y:S01]  /*0c50*/  IMAD.MOV.U32 R9, RZ, RZ, -0x1 ;  /* 0xffffffffff097424 */ /* 0x000fe200078e00ff */
[----:B------:R-:W-:-:S03]  /*0c60*/  ISETP.NE.AND.EX P0, PT, R25, RZ, PT, P0 ;  /* 0x000000ff1900720c */ /* 0x000fc60003f05300 */
[----:B------:R-:W0:Y:S01]  /*0c70*/  LDC R15, c[0x0][0x600] ;  /* 0x00018000ff0f7b82 */ /* 0x000e220000000800 */
[-CC-:B-1----:R-:W-:Y:S02]  /*0c80*/  SHF.R.U64 R13, R8, R6.reuse, R5.reuse ;  /* 0x00000006080d7219 */ /* 0x182fe40000001205 */
[----:B------:R-:W-:-:S05]  /*0c90*/  SHF.R.U32.HI R0, RZ, R6, R5 ;  /* 0x00000006ff007219 */ /* 0x000fca0000011605 */
[----:B------:R-:W1:Y:S01]  /*0ca0*/  LDC R14, c[0x0][0x648] ;  /* 0x00019200ff0e7b82 */ /* 0x000e620000000800 */
[-CC-:B--2---:R-:W-:Y:S02]  /*0cb0*/  SHF.R.U64 R27, R13, R11.reuse, R0.reuse ;  /* 0x0000000b0d1b7219 */ /* 0x184fe40000001200 */
[----:B------:R-:W-:-:S05]  /*0cc0*/  SHF.R.U32.HI R5, RZ, R11, R0 ;  /* 0x0000000bff057219 */ /* 0x000fca0000011600 */
[----:B------:R-:W2:Y:S01]  /*0cd0*/  LDC R20, c[0x0][0x638] ;  /* 0x00018e00ff147b82 */ /* 0x000ea20000000800 */
[-CC-:B---3--:R-:W-:Y:S02]  /*0ce0*/  SHF.R.U64 R26, R27, R12.reuse, R5.reuse ;  /* 0x0000000c1b1a7219 */ /* 0x188fe40000001205 */
[-C--:B------:R-:W-:Y:S02]  /*0cf0*/  SHF.L.U32 R0, R9, R12.reuse, RZ ;  /* 0x0000000c09007219 */ /* 0x080fe400000006ff */
[----:B------:R-:W-:Y:S01]  /*0d00*/  SHF.R.U32.HI R5, RZ, R12, R5 ;  /* 0x0000000cff057219 */ /* 0x000fe20000011605 */
[----:B------:R-:W-:Y:S01]  /*0d10*/  IMAD.MOV.U32 R4, RZ, RZ, R26 ;  /* 0x000000ffff047224 */ /* 0x000fe200078e001a */
[----:B------:R-:W-:Y:S01]  /*0d20*/  LOP3.LUT R10, RZ, R0, RZ, 0x33, !PT ;  /* 0x00000000ff0a7212 */ /* 0x000fe200078e33ff */
[----:B------:R-:W3:Y:S01]  /*0d30*/  LDC R23, c[0x0][0x610] ;  /* 0x00018400ff177b82 */ /* 0x000ee20000000800 */
[----:B------:R-:W-:Y:S05]  /*0d40*/  @!P0 BRA `(.L_x_11) ;  /* 0x0000000000288947 */ /* 0x000fea0003800000 */
[----:B------:R-:W4:Y:S02]  /*0d50*/  LDC R9, c[0x0][0x64c] ;  /* 0x00019300ff097b82 */ /* 0x000f240000000800 */
[----:B----4-:R-:W-:-:S05]  /*0d60*/  IADD3 R9, P0, R26, R9, RZ ;  /* 0x000000091a097210 */ /* 0x010fca0007f1e0ff */
[----:B------:R-:W-:-:S04]  /*0d70*/  IMAD.X R11, RZ, RZ, R5, P0 ;  /* 0x000000ffff0b7224 */ /* 0x000fc800000e0605 */
[----:B------:R-:W-:-:S04]  /*0d80*/  IMAD.WIDE.U32 R4, R11, R24, RZ ;  /* 0x000000180b047225 */ /* 0x000fc800078e00ff */
[----:B------:R-:W-:-:S04]  /*0d90*/  IMAD.WIDE.U32 R6, P0, R9, R25, R4 ;  /* 0x0000001909067225 */ /* 0x000fc80007800004 */
[----:B------:R-:W-:Y:S01]  /*0da0*/  IMAD.WIDE.U32 R4, R9, R24, RZ ;  /* 0x0000001809047225 */ /* 0x000fe200078e00ff */
[----:B------:R-:W-:-:S03]  /*0db0*/  IADD3.X R9, RZ, RZ, RZ, P0, !PT ;  /* 0x000000ffff097210 */ /* 0x000fc600007fe4ff */
[----:B------:R-:W-:Y:S01]  /*0dc0*/  IMAD.MOV.U32 R8, RZ, RZ, R7 ;  /* 0x000000ffff087224 */ /* 0x000fe200078e0007 */
[----:B------:R-:W-:-:S05]  /*0dd0*/  IADD3 RZ, P0, R5, R6, RZ ;  /* 0x0000000605ff7210 */ /* 0x000fca0007f1e0ff */
[----:B------:R-:W-:-:S08]  /*0de0*/  IMAD.WIDE.U32.X R4, R11, R25, R8, P0 ;  /* 0x000000190b047225 */ /* 0x000fd000000e0408 */
.L_x_11:
[----:B-1----:R-:W-:Y:S01]  /*0df0*/  SHF.R.U64 R4, R4, R14, R5 ;  /* 0x0000000e04047219 */ /* 0x002fe20000001205 */
[----:B0-----:R-:W-:Y:S01]  /*0e00*/  VIADD R6, R15, 0xffffffff ;  /* 0xffffffff0f067836 */ /* 0x001fe20000000000 */
[----:B------:R-:W-:Y:S02]  /*0e10*/  SHF.L.U32 R0, R21, R12, RZ ;  /* 0x0000000c15007219 */ /* 0x000fe400000006ff */
[----:B------:R-:W-:Y:S01]  /*0e20*/  LOP3.LUT R5, R27, R10, RZ, 0xc0, !PT ;  /* 0x0000000a1b057212 */ /* 0x000fe200078ec0ff */
[----:B------:R-:W-:Y:S01]  /*0e30*/  IMAD.MOV R7, RZ, RZ, -R4 ;  /* 0x000000ffff077224 */ /* 0x000fe200078e0a04 */
[----:B------:R-:W-:Y:S02]  /*0e40*/  SEL R3, R3, R30, !P1 ;  /* 0x0000001e03037207 */ /* 0x000fe40004800000 */
[----:B------:R-:W-:Y:S01]  /*0e50*/  LOP3.LUT R6, R13, R6, RZ, 0xc0, !PT ;  /* 0x000000060d067212 */ /* 0x000fe200078ec0ff */
[----:B------:R-:W-:Y:S02]  /*0e60*/  IMAD R4, R0, R4, R5 ;  /* 0x0000000400047224 */ /* 0x000fe400078e0205 */
[----:B--2---:R-:W-:-:S02]  /*0e70*/  IMAD R0, R7, R20, R26 ;  /* 0x0000001407007224 */ /* 0x004fc400078e021a */
[----:B---3--:R-:W-:Y:S02]  /*0e80*/  IMAD R3, R4, R23, R3 ;  /* 0x0000001704037224 */ /* 0x008fe400078e0203 */
[----:B------:R-:W-:Y:S02]  /*0e90*/  IMAD R152, R0, R15, R6 ;  /* 0x0000000f00987224 */ /* 0x000fe400078e0206 */
[----:B------:R-:W-:Y:S02]  /*0ea0*/  IMAD.MOV.U32 R4, RZ, RZ, 0x1 ;  /* 0x00000001ff047424 */ /* 0x000fe400078e00ff */
[----:B------:R-:W-:Y:S01]  /*0eb0*/  IMAD.MOV.U32 R23, RZ, RZ, R28 ;  /* 0x000000ffff177224 */ /* 0x000fe200078e001c */
[----:B------:R-:W-:Y:S02]  /*0ec0*/  SEL R153, R152, R3, !P1 ;  /* 0x0000000398997207 */ /* 0x000fe40004800000 */
[----:B------:R-:W-:Y:S02]  /*0ed0*/  PRMT R0, R4, 0x7610, R0 ;  /* 0x0000761004007816 */ /* 0x000fe40000000000 */
[----:B------:R-:W-:-:S07]  /*0ee0*/  SEL R152, R3, R152, !P1 ;  /* 0x0000009803987207 */ /* 0x000fce0004800000 */
.L_x_9:
[----:B------:R-:W-:-:S08]  /*0ef0*/  NOP ;  /* 0x0000000000007918 */ /* 0x000fd00000000000 */
[----:B------:R-:W0:Y:S02]  /*0f00*/  USETMAXREG.TRY_ALLOC.CTAPOOL UP0, 0xe8 ;  /* 0x000000e8000079c8 */ /* 0x000e240008000600 */
[----:B0-----:R-:W-:-:S13]  /*0f10*/  PLOP3.LUT P0, PT, PT, PT, UP0, 0x80, 0x0 ;  /* 0x000000000000781c */ /* 0x001fda0003f0f008 */
[----:B------:R-:W-:Y:S05]  /*0f20*/  @!P0 BRA `(.L_x_9) ;  /* 0xfffffffc00f08947 */ /* 0x000fea000383ffff */
[----:B------:R-:W-:Y:S01]  /*0f30*/  ULDC.64 UR4, c[0x0][0x598] ;  /* 0x0001660000047ab9 */ /* 0x000fe20000000a00 */
[----:B------:R-:W-:Y:S01]  /*0f40*/  ULDC.64 UR36, c[0x0][0x208] ;  /* 0x0000820000247ab9 */ /* 0x000fe20000000a00 */
[----:B------:R-:W-:-:S04]  /*0f50*/  ISETP.NE.U32.AND P0, PT, RZ, UR4, PT ;  /* 0x00000004ff007c0c */ /* 0x000fc8000bf05070 */
[----:B------:R-:W-:-:S13]  /*0f60*/  ISETP.NE.AND.EX P0, PT, RZ, UR5, PT, P0 ;  /* 0x00000005ff007c0c */ /* 0x000fda000bf05300 */
[----:B------:R-:W-:Y:S05]  /*0f70*/  @!P0 BRA `(.L_x_12) ;  /* 0x00000000001c8947 */ /* 0x000fea0003800000 */
[----:B------:R-:W0:Y:S02]  /*0f80*/  LDC.64 R4, c[0x0][0x598] ;  /* 0x00016600ff047b82 */ /* 0x000e240000000a00 */
[----:B0-----:R-:W2:Y:S02]  /*0f90*/  LDG.E.64 R4, desc[UR36][R4.64] ;  /* 0x0000002404047981 */ /* 0x001ea4000c1e1b00 */
[----:B--2---:R-:W-:-:S04]  /*0fa0*/  ISETP.NE.U32.AND P0, PT, R4, RZ, PT ;  /* 0x000000ff0400720c */ /* 0x004fc80003f05070 */
[----:B------:R-:W-:-:S13]  /*0fb0*/  ISETP.NE.AND.EX P0, PT, R5, RZ, PT, P0 ;  /* 0x000000ff0500720c */ /* 0x000fda0003f05300 */
[----:B------:R-:W-:Y:S05]  /*0fc0*/  @!P0 BRA `(.L_x_12) ;  /* 0x0000000000088947 */ /* 0x000fea0003800000 */
[----:B------:R0:W5:Y:S01]  /*0fd0*/  LD.E R154, desc[UR36][R4.64] ;  /* 0x00000024049a7980 */ /* 0x000162000c101900 */
[----:B------:R-:W-:Y:S05]  /*0fe0*/  BRA `(.L_x_13) ;  /* 0x0000000000247947 */ /* 0x000fea0003800000 */
.L_x_12:
[----:B------:R-:W-:Y:S02]  /*0ff0*/  ULDC.64 UR4, c[0x0][0x588] ;  /* 0x0001620000047ab9 */ /* 0x000fe40000000a00 */
[----:B------:R-:W-:-:S04]  /*1000*/  ISETP.NE.U32.AND P0, PT, RZ, UR4, PT ;  /* 0x00000004ff007c0c */ /* 0x000fc8000bf05070 */
[----:B------:R-:W-:-:S13]  /*1010*/  ISETP.NE.AND.EX P0, PT, RZ, UR5, PT, P0 ;  /* 0x00000005ff007c0c */ /* 0x000fda000bf05300 */
[----:B------:R-:W-:Y:S05]  /*1020*/  @!P0 BRA `(.L_x_14) ;  /* 0x00000000000c8947 */ /* 0x000fea0003800000 */
[----:B------:R-:W0:Y:S02]  /*1030*/  LDC.64 R154, c[0x0][0x588] ;  /* 0x00016200ff9a7b82 */ /* 0x000e240000000a00 */
[----:B0-----:R1:W5:Y:S01]  /*1040*/  LDG.E R154, desc[UR36][R154.64] ;  /* 0x000000249a9a7981 */ /* 0x001362000c1e1900 */
[----:B------:R-:W-:Y:S05]  /*1050*/  BRA `(.L_x_13) ;  /* 0x0000000000087947 */ /* 0x000fea0003800000 */
.L_x_14:
[----:B------:R-:W-:Y:S02]  /*1060*/  ULDC UR4, c[0x0][0x580] ;  /* 0x0001600000047ab9 */ /* 0x000fe40000000800 */
[----:B------:R-:W-:-:S07]  /*1070*/  IMAD.U32 R154, RZ, RZ, UR4 ;  /* 0x00000004ff9a7e24 */ /* 0x000fce000f8e00ff */
.L_x_13:
[----:B------:R-:W-:Y:S02]  /*1080*/  ULDC.64 UR4, c[0x0][0x5a0] ;  /* 0x0001680000047ab9 */ /* 0x000fe40000000a00 */
[----:B------:R-:W-:-:S04]  /*1090*/  ISETP.NE.U32.AND P0, PT, RZ, UR4, PT ;  /* 0x00000004ff007c0c */ /* 0x000fc8000bf05070 */
[----:B------:R-:W-:-:S13]  /*10a0*/  ISETP.NE.AND.EX P0, PT, RZ, UR5, PT, P0 ;  /* 0x00000005ff007c0c */ /* 0x000fda000bf05300 */
[----:B------:R-:W-:Y:S05]  /*10b0*/  @!P0 BRA `(.L_x_15) ;  /* 0x00000000001c8947 */ /* 0x000fea0003800000 */
[----:B0-----:R-:W0:Y:S02]  /*10c0*/  LDC.64 R4, c[0x0][0x5a0] ;  /* 0x00016800ff047b82 */ /* 0x001e240000000a00 */
[----:B0-----:R-:W2:Y:S02]  /*10d0*/  LDG.E.64 R4, desc[UR36][R4.64] ;  /* 0x0000002404047981 */ /* 0x001ea4000c1e1b00 */
[----:B--2---:R-:W-:-:S04]  /*10e0*/  ISETP.NE.U32.AND P0, PT, R4, RZ, PT ;  /* 0x000000ff0400720c */ /* 0x004fc80003f05070 */
[----:B------:R-:W-:-:S13]  /*10f0*/  ISETP.NE.AND.EX P0, PT, R5, RZ, PT, P0 ;  /* 0x000000ff0500720c */ /* 0x000fda0003f05300 */
[----:B------:R-:W-:Y:S05]  /*1100*/  @!P0 BRA `(.L_x_15) ;  /* 0x0000000000088947 */ /* 0x000fea0003800000 */
[----:B-1----:R0:W5:Y:S01]  /*1110*/  LD.E R155, desc[UR36][R4.64] ;  /* 0x00000024049b7980 */ /* 0x002162000c101900 */
[----:B------:R-:W-:Y:S05]  /*1120*/  BRA `(.L_x_16) ;  /* 0x0000000000247947 */ /* 0x000fea0003800000 */
.L_x_15:
[----:B------:R-:W-:Y:S02]  /*1130*/  ULDC.64 UR4, c[0x0][0x590] ;  /* 0x0001640000047ab9 */ /* 0x000fe40000000a00 */
[----:B------:R-:W-:-:S04]  /*1140*/  ISETP.NE.U32.AND P0, PT, RZ, UR4, PT ;  /* 0x00000004ff007c0c */ /* 0x000fc8000bf05070 */
[----:B------:R-:W-:-:S13]  /*1150*/  ISETP.NE.AND.EX P0, PT, RZ, UR5, PT, P0 ;  /* 0x00000005ff007c0c */ /* 0x000fda000bf05300 */
[----:B------:R-:W-:Y:S05]  /*1160*/  @!P0 BRA `(.L_x_17) ;  /* 0x00000000000c8947 */ /* 0x000fea0003800000 */
[----:B0-----:R-:W1:Y:S02]  /*1170*/  LDC.64 R4, c[0x0][0x590] ;  /* 0x00016400ff047b82 */ /* 0x001e640000000a00 */
[----:B-1----:R1:W5:Y:S01]  /*1180*/  LDG.E R155, desc[UR36][R4.64] ;  /* 0x00000024049b7981 */ /* 0x002362000c1e1900 */
[----:B------:R-:W-:Y:S05]  /*1190*/  BRA `(.L_x_16) ;  /* 0x0000000000087947 */ /* 0x000fea0003800000 */
.L_x_17:
[----:B------:R-:W-:Y:S02]  /*11a0*/  ULDC UR4, c[0x0][0x584] ;  /* 0x0001610000047ab9 */ /* 0x000fe40000000800 */
[----:B-1----:R-:W-:-:S07]  /*11b0*/  IMAD.U32 R155, RZ, RZ, UR4 ;  /* 0x00000004ff9b7e24 */ /* 0x002fce000f8e00ff */
.L_x_16:
[----:B------:R-:W-:-:S13]  /*11c0*/  LOP3.LUT P0, RZ, R0, 0xff, RZ, 0xc0, !PT ;  /* 0x000000ff00ff7812 */ /* 0x000fda000780c0ff */
[----:B------:R-:W-:Y:S05]  /*11d0*/  @!P0 EXIT ;  /* 0x000000000000894d */ /* 0x000fea0003800000 */
[----:B------:R-:W-:Y:S01]  /*11e0*/  ULDC UR4, c[0x0][0x28c] ;  /* 0x0000a30000047ab9 */ /* 0x000fe20000000800 */
[----:B------:R-:W-:Y:S01]  /*11f0*/  LOP3.LUT R164, R19, 0x1, RZ, 0xfc, !PT ;  /* 0x0000000113a47812 */ /* 0x000fe200078efcff */
[----:B------:R-:W-:Y:S01]  /*1200*/  UIADD3 UR4, UR4, 0x1f, URZ ;  /* 0x0000001f04047890 */ /* 0x000fe2000fffe03f */
[----:B------:R-:W-:Y:S01]  /*1210*/  UMOV UR38, URZ ;  /* 0x0000003f00267c82 */ /* 0x000fe20008000000 */
[----:B------:R-:W-:Y:S02]  /*1220*/  UMOV UR39, URZ ;  /* 0x0000003f00277c82 */ /* 0x000fe40008000000 */
[----:B------:R-:W-:-:S04]  /*1230*/  USHF.R.S32.HI UR5, URZ, 0x1f, UR4 ;  /* 0x0000001f3f057899 */ /* 0x000fc80008011404 */
[----:B------:R-:W-:-:S04]  /*1240*/  ULEA.HI UR5, UR5, UR4, URZ, 0x5 ;  /* 0x0000000405057291 */ /* 0x000fc8000f8f283f */
[----:B------:R-:W-:-:S12]  /*1250*/  USHF.R.S32.HI UR40, URZ, 0x5, UR5 ;  /* 0x000000053f287899 */ /* 0x000fd80008011405 */
.L_x_291:
[----:B------:R-:W-:Y:S01]  /*1260*/  LOP3.LUT R0, R18, 0x80, RZ, 0xc0, !PT ;  /* 0x0000008012007812 */ /* 0x000fe200078ec0ff */
[----:B--2---:R-:W2:Y:S01]  /*1270*/  S2UR UR7, SR_CgaCtaId ;  /* 0x00000000000779c3 */ /* 0x004ea20000008800 */
[----:B------:R-:W-:Y:S02]  /*1280*/  UMOV UR6, 0x400 ;  /* 0x0000040000067882 */ /* 0x000fe40000000000 */
[----:B------:R-:W-:-:S06]  /*1290*/  SHF.R.U32.HI R0, RZ, 0x7, R0 ;  /* 0x00000007ff007819 */ /* 0x000fcc0000011600 */
[----:B---3--:R-:W3:Y:S01]  /*12a0*/  SHFL.IDX PT, R0, R0, RZ, 0x1f ;  /* 0x00001fff00007589 */ /* 0x008ee200000e0000 */
[----:B--2---:R-:W-:Y:S01]  /*12b0*/  ULEA UR6, UR7, UR6, 0x18 ;  /* 0x0000000607067291 */ /* 0x004fe2000f8ec03f */
[----:B---3--:R-:W-:-:S13]  /*12c0*/  R2UR UR4, R0 ;  /* 0x00000000000472ca */ /* 0x008fda00000e0000 */
[----:B------:R-:W-:-:S04]  /*12d0*/  ULEA.HI UR5, UR4, UR4, URZ, 0x1 ;  /* 0x0000000404057291 */ /* 0x000fc8000f8f083f */
[----:B------:R-:W-:-:S04]  /*12e0*/  ULOP3.LUT UR5, UR5, 0xffffe, URZ, 0xc0, !UPT ;  /* 0x000ffffe05057892 */ /* 0x000fc8000f8ec03f */
[----:B------:R-:W-:-:S03]  /*12f0*/  UIADD3 UR5, UR4, -UR5, URZ ;  /* 0x8000000504057290 */ /* 0x000fc6000fffe03f */
[----:B------:R-:W-:Y:S01]  /*1300*/  ULDC UR4, c[0x0][0x28c] ;  /* 0x0000a30000047ab9 */ /* 0x000fe20000000800 */
[----:B------:R-:W-:Y:S01]  /*1310*/  ULEA UR5, UR5, UR6, 0xc ;  /* 0x0000000605057291 */ /* 0x000fe2000f8e603f */
[----:B------:R-:W-:-:S03]  /*1320*/  ISETP.LT.AND P0, PT, RZ, UR4, PT ;  /* 0x00000004ff007c0c */ /* 0x000fc6000bf01270 */
[----:B------:R-:W-:-:S04]  /*1330*/  UIADD3 UR5, UR5, 0x180, URZ ;  /* 0x0000018005057890 */ /* 0x000fc8000fffe03f */
[----:B------:R-:W-:-:S04]  /*1340*/  USHF.R.U32.HI UR5, URZ, 0x4, UR5 ;  /* 0x000000043f057899 */ /* 0x000fc80008011605 */
[----:B------:R-:W-:Y:S02]  /*1350*/  ULOP3.LUT UR41, UR5, 0x3fff, URZ, 0xc0, !UPT ;  /* 0x00003fff05297892 */ /* 0x000fe4000f8ec03f */
[----:B-1--45:R-:W-:Y:S10]  /*1360*/  @P0 BRA `(.L_x_18) ;  /* 0x0000000000400947 */ /* 0x032ff40003800000 */
[----:B------:R-:W-:Y:S01]  /*1370*/  MOV R0, 0x0 ;  /* 0x0000000000007802 */ /* 0x000fe20000000f00 */
[----:B------:R-:W-:Y:S01]  /*1380*/  ULDC.64 UR4, c[0x4][0x68] ;  /* 0x01001a0000047ab9 */ /* 0x000fe20000000a00 */
[----:B------:R-:W-:Y:S01]  /*1390*/  ULDC.64 UR6, c[0x4][0x8] ;  /* 0x0100020000067ab9 */ /* 0x000fe20000000a00 */
[----:B01----:R-:W-:Y:S01]  /*13a0*/  IMAD.U32 R4, RZ, RZ, UR4 ;  /* 0x00000004ff047e24 */ /* 0x003fe2000f8e00ff */
[----:B------:R0:W1:Y:S01]  /*13b0*/  LDC.64 R14, c[0x4][R0] ;  /* 0x01000000000e7b82 */ /* 0x0000620000000a00 */
[----:B------:R-:W-:Y:S01]  /*13c0*/  IMAD.U32 R5, RZ, RZ, UR5 ;  /* 0x00000005ff057e24 */ /* 0x000fe2000f8e00ff */
[----:B------:R-:W-:Y:S01]  /*13d0*/  ULDC.64 UR4, c[0x4][0x70] ;  /* 0x01001c0000047ab9 */ /* 0x000fe20000000a00 */
[----:B------:R-:W-:Y:S01]  /*13e0*/  IMAD.U32 R10, RZ, RZ, UR6 ;  /* 0x00000006ff0a7e24 */ /* 0x000fe2000f8e00ff */
[----:B------:R-:W-:Y:S01]  /*13f0*/  MOV R6, UR4 ;  /* 0x0000000400067c02 */ /* 0x000fe20008000f00 */
[----:B------:R-:W-:Y:S02]  /*1400*/  IMAD.U32 R7, RZ, RZ, UR5 ;  /* 0x00000005ff077e24 */ /* 0x000fe4000f8e00ff */
[----:B------:R-:W-:-:S02]  /*1410*/  IMAD.U32 R11, RZ, RZ, UR7 ;  /* 0x00000007ff0b7e24 */ /* 0x000fc4000f8e00ff */
[----:B------:R-:W-:Y:S02]  /*1420*/  IMAD.MOV.U32 R8, RZ, RZ, 0x1e1 ;  /* 0x000001e1ff087424 */ /* 0x000fe400078e00ff */
[----:B------:R-:W-:Y:S02]  /*1430*/  IMAD.MOV.U32 R12, RZ, RZ, 0x1 ;  /* 0x00000001ff0c7424 */ /* 0x000fe400078e00ff */
[----:B0-----:R-:W-:-:S07]  /*1440*/  IMAD.MOV.U32 R13, RZ, RZ, RZ ;  /* 0x000000ffff0d7224 */ /* 0x001fce00078e00ff */
[----:B------:R-:W-:-:S07]  /*1450*/  LEPC R20, `(.L_x_18) ;  /* 0x000000001014794e */ /* 0x000fce0000000000 */
[----:B-1---5:R-:W-:Y:S05]  /*1460*/  CALL.ABS.NOINC R14 ;  /* 0x000000000e007343 */ /* 0x022fea0003c00000 */
.L_x_18:
[----:B------:R-:W-:-:S13]  /*1470*/  ISETP.NE.AND P0, PT, R164, 0x3, PT ;  /* 0x00000003a400780c */ /* 0x000fda0003f05270 */
[----:B------:R-:W-:Y:S05]  /*1480*/  @!P0 BRA `(.L_x_19) ;  /* 0x0000000000048947 */ /* 0x000fea0003800000 */
[----:B------:R-:W-:Y:S01]  /*1490*/  BPT.TRAP 0x1 ;  /* 0x000000040000795c */ /* 0x000fe20000300000 */
.L_x_19:
[----:B------:R-:W2:Y:S01]  /*14a0*/  S2UR UR5, SR_CgaCtaId ;  /* 0x00000000000579c3 */ /* 0x000ea20000008800 */
[----:B------:R-:W-:Y:S01]  /*14b0*/  UMOV UR4, 0x400 ;  /* 0x0000040000047882 */ /* 0x000fe20000000000 */
[----:B------:R-:W-:Y:S02]  /*14c0*/  IMAD.U32 R3, RZ, RZ, UR39 ;  /* 0x00000027ff037e24 */ /* 0x000fe4000f8e00ff */
[----:B------:R-:W-:-:S05]  /*14d0*/  IMAD.U32 R0, RZ, RZ, UR38 ;  /* 0x00000026ff007e24 */ /* 0x000fca000f8e00ff */
[----:B------:R-:W-:Y:S01]  /*14e0*/  SHF.L.U32 R0, R0, 0x1f, RZ ;  /* 0x0000001f00007819 */ /* 0x000fe200000006ff */
[----:B--2---:R-:W-:-:S06]  /*14f0*/  ULEA UR4, UR5, UR4, 0x18 ;  /* 0x0000000405047291 */ /* 0x004fcc000f8ec03f */
[----:B------:R-:W-:-:S05]  /*1500*/  IMAD.U32 R6, RZ, RZ, UR4 ;  /* 0x00000004ff067e24 */ /* 0x000fca000f8e00ff */
[----:B------:R-:W-:-:S04]  /*1510*/  LEA R3, R3, R6, 0x3 ;  /* 0x0000000603037211 */ /* 0x000fc800078e18ff */
[----:B------:R2:W3:Y:S01]  /*1520*/  SYNCS.PHASECHK.TRANS64.TRYWAIT P1, [R3+URZ], R0 ;  /* 0x00000000030075a7 */ /* 0x0004e2000802017f */
[----:B------:R-:W-:Y:S05]  /*1530*/  @!P0 BRA `(.L_x_20) ;  /* 0x0000000000048947 */ /* 0x000fea0003800000 */
[----:B------:R-:W-:Y:S01]  /*1540*/  BPT.TRAP 0x1 ;  /* 0x000000040000795c */ /* 0x000fe20000300000 */
.L_x_20:
[----:B---3--:R-:W-:Y:S05]  /*1550*/  @P1 BRA `(.L_x_21) ;  /* 0x0000000000081947 */ /* 0x008fea0003800000 */
[----:B------:R-:W3:Y:S02]  /*1560*/  SYNCS.PHASECHK.TRANS64.TRYWAIT P1, [R3+URZ], R0 ;  /* 0x00000000030075a7 */ /* 0x000ee4000802017f */
[----:B---3--:R-:W-:Y:S05]  /*1570*/  @!P1 BRA `(.L_x_22) ;  /* 0x000000ac00ec9947 */ /* 0x008fea0003800000 */
.L_x_21:
[----:B------:R-:W-:-:S04]  /*1580*/  UISETP.LT.AND UP0, UPT, UR40, 0x1, UPT ;  /* 0x000000012800788c */ /* 0x000fc8000bf01270 */
[----:B------:R-:W-:-:S06]  /*1590*/  USEL UR4, UR40, 0x1, UP0 ;  /* 0x0000000128047887 */ /* 0x000fcc0008000000 */
[----:B--23--:R-:W-:Y:S01]  /*15a0*/  IMAD.U32 R0, RZ, RZ, UR4 ;  /* 0x00000004ff007e24 */ /* 0x00cfe2000f8e00ff */
[----:B------:R-:W-:Y:S05]  /*15b0*/  WARPSYNC.ALL ;  /* 0x0000000000007948 */ /* 0x000fea0003800000 */
[----:B------:R-:W-:-:S04]  /*15c0*/  IADD3 R0, -R0, UR40, RZ ;  /* 0x0000002800007c10 */ /* 0x000fc8000fffe1ff */
[----:B------:R-:W-:Y:S02]  /*15d0*/  ISETP.GE.AND P1, PT, R0, 0x1, PT ;  /* 0x000000010000780c */ /* 0x000fe40003f26270 */
[----:B------:R-:W-:Y:S01]  /*15e0*/  R2UR UR4, R6 ;  /* 0x00000000060472ca */ /* 0x000fe200000e0000 */
[----:B------:R-:W-:Y:S01]  /*15f0*/  WARPGROUP.ARRIVE ;  /* 0x00000000000079c5 */ /* 0x000fe20000000000 */
[----:B------:R-:W-:Y:S01]  /*1600*/  UMOV UR9, 0x80000020 ;  /* 0x8000002000097882 */ /* 0x000fe20000000000 */
[----:B------:R-:W-:-:S10]  /*1610*/  UMOV UR11, 0x80000020 ;  /* 0x80000020000b7882 */ /* 0x000fd40000000000 */
[----:B------:R-:W-:-:S04]  /*1620*/  UIADD3 UR4, UR4, 0x24180, URZ ;  /* 0x0002418004047890 */ /* 0x000fc8000fffe03f */
[----:B------:R-:W-:-:S04]  /*1630*/  USHF.R.U32.HI UR4, URZ, 0x4, UR4 ;  /* 0x000000043f047899 */ /* 0x000fc80008011604 */
[----:B------:R-:W-:Y:S02]  /*1640*/  ULOP3.LUT UR5, UR4, 0x3fff, URZ, 0xc0, !UPT ;  /* 0x00003fff04057892 */ /* 0x000fe4000f8ec03f */
[----:B------:R-:W-:Y:S02]  /*1650*/  ULOP3.LUT UR4, UR41, 0x10000, URZ, 0xfc, !UPT ;  /* 0x0001000029047892 */ /* 0x000fe4000f8efc3f */
[----:B------:R-:W-:Y:S02]  /*1660*/  ULOP3.LUT UR5, UR5, 0x10000, URZ, 0xfc, !UPT ;  /* 0x0001000005057892 */ /* 0x000fe4000f8efc3f */
[----:B------:R-:W-:Y:S02]  /*1670*/  ULEA UR6, UR39, UR4, 0xa ;  /* 0x0000000427067291 */ /* 0x000fe4000f8e503f */
[----:B------:R-:W-:-:S05]  /*1680*/  ULEA UR7, UR39, UR5, 0x9 ;  /* 0x0000000527077291 */ /* 0x000fca000f8e483f */
[----:B------:R-:W-:Y:S02]  /*1690*/  UMOV UR8, UR6 ;  /* 0x0000000600087c82 */ /* 0x000fe40008000000 */
[----:B------:R-:W-:Y:S02]  /*16a0*/  UMOV UR10, UR7 ;  /* 0x00000007000a7c82 */ /* 0x000fe40008000000 */
[----:B------:R-:W-:Y:S01]  /*16b0*/  HGMMA.64x128x16.F32 R88, gdesc[UR8], RZ, !UPT, gsb0 ;  /* 0x01e00000085879f0 */ /* 0x000fe2000c0008ff */
[----:B------:R-:W-:Y:S01]  /*16c0*/  UIADD3 UR8, UR6, 0x200, URZ ;  /* 0x0000020006087890 */ /* 0x000fe2000fffe03f */
[----:B------:R-:W-:Y:S01]  /*16d0*/  UMOV UR9, 0x80000020 ;  /* 0x8000002000097882 */ /* 0x000fe20000000000 */
[----:B------:R-:W-:Y:S02]  /*16e0*/  WARPGROUP.DEPBAR.LE gsb0, 0x0 ;  /* 0x00008000000079c5 */ /* 0x000fe40000010000 */
[----:B------:R-:W-:-:S07]  /*16f0*/  WARPGROUP.ARRIVE ;  /* 0x00000000000079c5 */ /* 0x000fce0000000000 */
[----:B------:R-:W-:Y:S01]  /*1700*/  HGMMA.64x128x16.F32 R24, gdesc[UR8], RZ, !UPT, gsb0 ;  /* 0x01e00000081879f0 */ /* 0x000fe2000c0008ff */
[----:B------:R-:W-:Y:S02]  /*1710*/  UIADD3 UR8, UR6, 0x2, URZ ;  /* 0x0000000206087890 */ /* 0x000fe4000fffe03f */
[----:B------:R-:W-:Y:S01]  /*1720*/  UIADD3 UR10, UR7, 0x2, URZ ;  /* 0x00000002070a7890 */ /* 0x000fe2000fffe03f */
[----:B------:R-:W-:Y:S01]  /*1730*/  UMOV UR9, 0x80000020 ;  /* 0x8000002000097882 */ /* 0x000fe20000000000 */
[----:B------:R-:W-:Y:S01]  /*1740*/  UMOV UR11, 0x80000020 ;  /* 0x80000020000b7882 */ /* 0x000fe20000000000 */
[----:B------:R-:W-:Y:S02]  /*1750*/  WARPGROUP.DEPBAR.LE gsb0, 0x0 ;  /* 0x00008000000079c5 */ /* 0x000fe40000010000 */
[----:B------:R-:W-:-:S06]  /*1760*/  WARPGROUP.ARRIVE ;  /* 0x00000000000079c5 */ /* 0x000fcc0000000000 */
[----:B------:R-:W-:Y:S01]  /*1770*/  HGMMA.64x128x16.F32 R88, gdesc[UR8], R88, gsb0 ;  /* 0x01e00000085879f0 */ /* 0x000fe20008000858 */
[----:B------:R-:W-:Y:S01]  /*1780*/  UIADD3 UR8, UR6, 0x202, URZ ;  /* 0x0000020206087890 */ /* 0x000fe2000fffe03f */
[----:B------:R-:W-:Y:S01]  /*1790*/  UMOV UR9, 0x80000020 ;  /* 0x8000002000097882 */ /* 0x000fe20000000000 */
[----:B------:R-:W-:Y:S02]  /*17a0*/  WARPGROUP.DEPBAR.LE gsb0, 0x0 ;  /* 0x00008000000079c5 */ /* 0x000fe40000010000 */
[----:B------:R-:W-:-:S07]  /*17b0*/  WARPGROUP.ARRIVE ;  /* 0x00000000000079c5 */ /* 0x000fce0000000000 */
[----:B------:R-:W-:Y:S03]  /*17c0*/  HGMMA.64x128x16.F32 R24, gdesc[UR8], R24, gsb0 ;  /* 0x01e00000081879f0 */ /* 0x000fe60008000818 */
[----:B------:R-:W-:Y:S02]  /*17d0*/  WARPGROUP.DEPBAR.LE gsb0, 0x0 ;  /* 0x00008000000079c5 */ /* 0x000fe40000010000 */
[----:B------:R-:W-:Y:S05]  /*17e0*/  @!P1 BRA `(.L_x_23) ;  /* 0x0000000400149947 */ /* 0x000fea0003800000 */
[----:B------:R-:W-:Y:S02]  /*17f0*/  UIADD3 UR6, UR39, 0x1, URZ ;  /* 0x0000000127067890 */ /* 0x000fe4000fffe03f */
[----:B------:R-:W-:Y:S02]  /*1800*/  IMAD.U32 R3, RZ, RZ, UR39 ;  /* 0x00000027ff037e24 */ /* 0x000fe4000f8e00ff */
[----:B------:R-:W-:-:S04]  /*1810*/  UISETP.NE.AND UP0, UPT, UR6, 0x9, UPT ;  /* 0x000000090600788c */ /* 0x000fc8000bf05270 */
[----:B------:R-:W-:Y:S02]  /*1820*/  USEL UR7, URZ, 0x1, UP0 ;  /* 0x000000013f077887 */ /* 0x000fe40008000000 */
[----:B------:R-:W-:Y:S02]  /*1830*/  USEL UR6, UR6, URZ, UP0 ;  /* 0x0000003f06067287 */ /* 0x000fe40008000000 */
[----:B------:R-:W-:-:S06]  /*1840*/  ULOP3.LUT UR7, UR38, UR7, URZ, 0x3c, !UPT ;  /* 0x0000000726077292 */ /* 0x000fcc000f8e3c3f */
[----:B------:R-:W-:-:S07]  /*1850*/  IMAD.U32 R7, RZ, RZ, UR7 ;  /* 0x00000007ff077e24 */ /* 0x000fce000f8e00ff */
.L_x_30:
[----:B------:R-:W-:Y:S05]  /*1860*/  @!P0 BRA `(.L_x_24) ;  /* 0x0000000000048947 */ /* 0x000fea0003800000 */
[----:B------:R-:W-:Y:S01]  /*1870*/  BPT.TRAP 0x1 ;  /* 0x000000040000795c */ /* 0x000fe20000300000 */
.L_x_24:
[----:B------:R-:W2:Y:S01]  /*1880*/  S2UR UR8, SR_CgaCtaId ;  /* 0x00000000000879c3 */ /* 0x000ea20000008800 */
[----:B------:R-:W-:Y:S01]  /*1890*/  UMOV UR7, 0x400 ;  /* 0x0000040000077882 */ /* 0x000fe20000000000 */
[----:B01----:R-:W-:Y:S01]  /*18a0*/  IMAD.U32 R5, RZ, RZ, UR6 ;  /* 0x00000006ff057e24 */ /* 0x003fe2000f8e00ff */
[----:B------:R-:W-:Y:S01]  /*18b0*/  SHF.L.U32 R4, R7, 0x1f, RZ ;  /* 0x0000001f07047819 */ /* 0x000fe200000006ff */
[----:B--2---:R-:W-:-:S06]  /*18c0*/  ULEA UR7, UR8, UR7, 0x18 ;  /* 0x0000000708077291 */ /* 0x004fcc000f8ec03f */
[----:B------:R-:W-:-:S04]  /*18d0*/  IMAD.U32 R6, RZ, RZ, UR7 ;  /* 0x00000007ff067e24 */ /* 0x000fc8000f8e00ff */
[----:B------:R-:W-:-:S04]  /*18e0*/  IMAD R5, R5, 0x8, R6 ;  /* 0x0000000805057824 */ /* 0x000fc800078e0206 */
[----:B------:R0:W1:Y:S01]  /*18f0*/  SYNCS.PHASECHK.TRANS64.TRYWAIT P1, [R5+URZ], R4 ;  /* 0x00000004050075a7 */ /* 0x000062000802017f */
[----:B------:R-:W-:Y:S05]  /*1900*/  @!P0 BRA `(.L_x_25) ;  /* 0x0000000000048947 */ /* 0x000fea0003800000 */
[----:B------:R-:W-:Y:S01]  /*1910*/  BPT.TRAP 0x1 ;  /* 0x000000040000795c */ /* 0x000fe20000300000 */
.L_x_25:
[----:B-1----:R-:W-:Y:S05]  /*1920*/  @P1 BRA `(.L_x_26) ;  /* 0x0000000000081947 */ /* 0x002fea0003800000 */
[----:B------:R-:W1:Y:S02]  /*1930*/  SYNCS.PHASECHK.TRANS64.TRYWAIT P1, [R5+URZ], R4 ;  /* 0x00000004050075a7 */ /* 0x000e64000802017f */
[----:B-1----:R-:W-:Y:S05]  /*1940*/  @!P1 BRA `(.L_x_27) ;  /* 0x000000ac000c9947 */ /* 0x002fea0003800000 */
.L_x_26:
[----:B------:R-:W-:Y:S01]  /*1950*/  ULEA UR7, UR6, UR4, 0xa ;  /* 0x0000000406077291 */ /* 0x000fe2000f8e503f */
[----:B------:R-:W-:Y:S01]  /*1960*/  WARPGROUP.ARRIVE ;  /* 0x00000000000079c5 */ /* 0x000fe20000000000 */
[----:B------:R-:W-:Y:S01]  /*1970*/  ULEA UR12, UR6, UR5, 0x9 ;  /* 0x00000005060c7291 */ /* 0x000fe2000f8e483f */
[----:B------:R-:W-:Y:S01]  /*1980*/  UMOV UR9, 0x80000020 ;  /* 0x8000002000097882 */ /* 0x000fe20000000000 */
[----:B------:R-:W-:-:S03]  /*1990*/  UMOV UR11, 0x80000020 ;  /* 0x80000020000b7882 */ /* 0x000fc60000000000 */
[----:B------:R-:W-:Y:S02]  /*19a0*/  UMOV UR8, UR7 ;  /* 0x0000000700087c82 */ /* 0x000fe40008000000 */
[----:B------:R-:W-:Y:S02]  /*19b0*/  UMOV UR10, UR12 ;  /* 0x0000000c000a7c82 */ /* 0x000fe40008000000 */
[----:B------:R-:W-:Y:S01]  /*19c0*/  HGMMA.64x128x16.F32 R88, gdesc[UR8], R88, gsb0 ;  /* 0x01e00000085879f0 */ /* 0x000fe20008000858 */
[----:B------:R-:W-:Y:S01]  /*19d0*/  UIADD3 UR8, UR7, 0x200, URZ ;  /* 0x0000020007087890 */ /* 0x000fe2000fffe03f */
[----:B------:R-:W-:Y:S01]  /*19e0*/  UMOV UR9, 0x80000020 ;  /* 0x8000002000097882 */ /* 0x000fe20000000000 */
[----:B------:R-:W-:Y:S02]  /*19f0*/  WARPGROUP.DEPBAR.LE gsb0, 0x0 ;  /* 0x00008000000079c5 */ /* 0x000fe40000010000 */
[----:B------:R-:W-:-:S07]  /*1a00*/  WARPGROUP.ARRIVE ;  /* 0x00000000000079c5 */ /* 0x000fce0000000000 */
[----:B------:R-:W-:Y:S01]  /*1a10*/  HGMMA.64x128x16.F32 R24, gdesc[UR8], R24, gsb0 ;  /* 0x01e00000081879f0 */ /* 0x000fe20008000818 */
        /* <DEDUP_REMOVED lines=14> */
[----:B------:R-:W-:Y:S01]  /*1b00*/  BPT.TRAP 0x1 ;  /* 0x000000040000795c */ /* 0x000fe20000300000 */
.L_x_28:
[----:B------:R-:W-:-:S13]  /*1b10*/  ISETP.NE.AND P1, PT, R156, RZ, PT ;  /* 0x000000ff9c00720c */ /* 0x000fda0003f25270 */
[----:B01----:R-:W-:-:S04]  /*1b20*/  @P1 IMAD R4, R3, 0x8, R6 ;  /* 0x0000000803041824 */ /* 0x003fc800078e0206 */
[----:B------:R-:W-:-:S05]  /*1b30*/  @P1 VIADD R5, R4, 0x48 ;  /* 0x0000004804051836 */ /* 0x000fca0000000000 */
[----:B------:R-:W-:-:S04]  /*1b40*/  @P1 PRMT R5, R22, 0x654, R5 ;  /* 0x0000065416051816 */ /* 0x000fc80000000005 */
[----:B------:R0:W-:Y:S01]  /*1b50*/  @P1 SYNCS.ARRIVE.TRANS64.RED.A1T0 RZ, [R5+URZ], RZ ;  /* 0x000000ff05ff19a7 */ /* 0x0001e2000810043f */
[----:B------:R-:W-:-:S13]  /*1b60*/  ISETP.GT.U32.AND P1, PT, R19, 0x1, PT ;  /* 0x000000011300780c */ /* 0x000fda0003f24070 */
[----:B0-----:R-:W-:Y:S05]  /*1b70*/  @P1 BRA `(.L_x_29) ;  /* 0x0000000000041947 */ /* 0x001fea0003800000 */
[----:B------:R-:W-:Y:S01]  /*1b80*/  BPT.TRAP 0x1 ;  /* 0x000000040000795c */ /* 0x000fe20000300000 */
.L_x_29:
[----:B------:R-:W-:Y:S01]  /*1b90*/  UIADD3 UR6, UR6, 0x1, URZ ;  /* 0x0000000106067890 */ /* 0x000fe2000fffe03f */
[C---:B------:R-:W-:Y:S01]  /*1ba0*/  ISETP.GT.AND P2, PT, R0.reuse, 0x1, PT ;  /* 0x000000010000780c */ /* 0x040fe20003f44270 */
[----:B------:R-:W-:Y:S01]  /*1bb0*/  VIADD R3, R3, 0x1 ;  /* 0x0000000103037836 */ /* 0x000fe20000000000 */
[----:B------:R-:W-:Y:S01]  /*1bc0*/  IADD3 R0, R0, -0x1, RZ ;  /* 0xffffffff00007810 */ /* 0x000fe20007ffe0ff */
[----:B------:R-:W-:-:S03]  /*1bd0*/  UISETP.NE.AND UP0, UPT, UR6, 0x9, UPT ;  /* 0x000000090600788c */ /* 0x000fc6000bf05270 */
[C---:B------:R-:W-:Y:S01]  /*1be0*/  ISETP.NE.AND P1, PT, R3.reuse, 0x9, PT ;  /* 0x000000090300780c */ /* 0x040fe20003f25270 */
[----:B------:R-:W-:Y:S02]  /*1bf0*/  USEL UR7, URZ, 0x1, UP0 ;  /* 0x000000013f077887 */ /* 0x000fe40008000000 */
[----:B------:R-:W-:Y:S01]  /*1c00*/  USEL UR6, UR6, URZ, UP0 ;  /* 0x0000003f06067287 */ /* 0x000fe20008000000 */
[----:B------:R-:W-:-:S03]  /*1c10*/  SEL R3, R3, RZ, P1 ;  /* 0x000000ff03037207 */ /* 0x000fc60000800000 */
[----:B------:R-:W-:Y:S01]  /*1c20*/  LOP3.LUT R7, R7, UR7, RZ, 0x3c, !PT ;  /* 0x0000000707077c12 */ /* 0x000fe2000f8e3cff */
[----:B------:R-:W-:Y:S07]  /*1c30*/  @P2 BRA `(.L_x_30) ;  /* 0xfffffffc00082947 */ /* 0x000fee000383ffff */
.L_x_23:
[----:B------:R-:W2:Y:S02]  /*1c40*/  LDC R0, c[0x0][0x28c] ;  /* 0x0000a300ff007b82 */ /* 0x000ea40000000800 */
[----:B--2---:R-:W-:-:S13]  /*1c50*/  ISETP.GE.AND P1, PT, R0, 0x1, PT ;  /* 0x000000010000780c */ /* 0x004fda0003f26270 */
[----:B------:R-:W-:Y:S05]  /*1c60*/  @!P1 BRA `(.L_x_31) ;  /* 0x0000000000509947 */ /* 0x000fea0003800000 */
[----:B------:R-:W-:Y:S05]  /*1c70*/  @!P0 BRA `(.L_x_32) ;  /* 0x0000000000048947 */ /* 0x000fea0003800000 */
[----:B------:R-:W-:Y:S01]  /*1c80*/  BPT.TRAP 0x1 ;  /* 0x000000040000795c */ /* 0x000fe20000300000 */
.L_x_32:
[----:B------:R-:W-:Y:S01]  /*1c90*/  ISETP.NE.AND P1, PT, R156, RZ, PT ;  /* 0x000000ff9c00720c */ /* 0x000fe20003f25270 */
[----:B------:R-:W-:Y:S01]  /*1ca0*/  BSSY B0, `(.L_x_33) ;  /* 0x000000e000007945 */ /* 0x000fe20003800000 */
[----:B------:R-:W-:-:S11]  /*1cb0*/  ISETP.GT.U32.AND P0, PT, R19, 0x1, PT ;  /* 0x000000011300780c */ /* 0x000fd60003f04070 */
[----:B------:R-:W-:Y:S05]  /*1cc0*/  @!P1 BRA `(.L_x_34) ;  /* 0x00000000002c9947 */ /* 0x000fea0003800000 */
[----:B------:R-:W-:-:S04]  /*1cd0*/  UISETP.LT.AND UP0, UPT, UR40, 0x1, UPT ;  /* 0x000000012800788c */ /* 0x000fc8000bf01270 */
[----:B------:R-:W-:-:S04]  /*1ce0*/  USEL UR6, UR40, 0x1, UP0 ;  /* 0x0000000128067887 */ /* 0x000fc80008000000 */
[----:B------:R-:W-:-:S04]  /*1cf0*/  UIADD3 UR6, UR39, UR40, -UR6 ;  /* 0x0000002827067290 */ /* 0x000fc8000fffe806 */
[----:B------:R-:W-:-:S04]  /*1d00*/  UIMAD.WIDE.U32 UR4, UR6, 0x38e38e39, URZ ;  /* 0x38e38e39060478a5 */ /* 0x000fc8000f8e003f */
[----:B------:R-:W-:-:S04]  /*1d10*/  USHF.R.U32.HI UR4, URZ, 0x1, UR5 ;  /* 0x000000013f047899 */ /* 0x000fc80008011605 */
[----:B------:R-:W-:-:S06]  /*1d20*/  UIMAD UR6, UR4, -0x9, UR6 ;  /* 0xfffffff7040678a4 */ /* 0x000fcc000f8e0206 */
[----:B------:R-:W-:-:S04]  /*1d30*/  IMAD.U32 R3, RZ, RZ, UR6 ;  /* 0x00000006ff037e24 */ /* 0x000fc8000f8e00ff */
[----:B------:R-:W-:-:S04]  /*1d40*/  IMAD R0, R3, 0x8, R6 ;  /* 0x0000000803007824 */ /* 0x000fc800078e0206 */
[----:B------:R-:W-:-:S05]  /*1d50*/  VIADD R3, R0, 0x48 ;  /* 0x0000004800037836 */ /* 0x000fca0000000000 */
[----:B------:R-:W-:-:S04]  /*1d60*/  PRMT R3, R22, 0x654, R3 ;  /* 0x0000065416037816 */ /* 0x000fc80000000003 */
[----:B------:R2:W-:Y:S03]  /*1d70*/  SYNCS.ARRIVE.TRANS64.RED.A1T0 RZ, [R3+URZ], RZ ;  /* 0x000000ff03ff79a7 */ /* 0x0005e6000810043f */
.L_x_34:
[----:B------:R-:W-:Y:S05]  /*1d80*/  BSYNC B0 ;  /* 0x0000000000007941 */ /* 0x000fea0003800000 */
.L_x_33:
[----:B------:R-:W-:Y:S05]  /*1d90*/  @P0 BRA `(.L_x_31) ;  /* 0x0000000000040947 */ /* 0x000fea0003800000 */
[----:B------:R-:W-:Y:S01]  /*1da0*/  BPT.TRAP 0x1 ;  /* 0x000000040000795c */ /* 0x000fe20000300000 */
.L_x_31:
[----:B------:R-:W3:Y:S01]  /*1db0*/  LDC R6, c[0x0][0x288] ;  /* 0x0000a200ff067b82 */ /* 0x000ee20000000800 */
[--C-:B------:R-:W-:Y:S01]  /*1dc0*/  SHF.R.U32.HI R0, RZ, 0x2, R18.reuse ;  /* 0x00000002ff007819 */ /* 0x100fe20000011612 */
[----:B------:R-:W-:Y:S01]  /*1dd0*/  UIADD3 UR39, UR40, UR39, URZ ;  /* 0x0000002728277290 */ /* 0x000fe2000fffe03f */
[----:B01----:R-:W-:Y:S01]  /*1de0*/  SHF.R.U32.HI R5, RZ, 0x7, R18 ;  /* 0x00000007ff057819 */ /* 0x003fe20000011612 */
[----:B------:R-:W-:Y:S01]  /*1df0*/  ULDC UR7, c[0x0][0x284] ;  /* 0x0000a10000077ab9 */ /* 0x000fe20000000800 */
[----:B--2---:R-:W-:Y:S01]  /*1e00*/  LOP3.LUT R3, R0, 0x7, RZ, 0xc0, !PT ;  /* 0x0000000700037812 */ /* 0x004fe200078ec0ff */
[----:B------:R-:W-:Y:S01]  /*1e10*/  UISETP.GT.U32.AND UP0, UPT, UR39, 0x8, UPT ;  /* 0x000000082700788c */ /* 0x000fe2000bf04070 */
[----:B------:R-:W-:Y:S01]  /*1e20*/  LOP3.LUT R0, R5, 0x1, RZ, 0xc0, !PT ;  /* 0x0000000105007812 */ /* 0x000fe200078ec0ff */
[----:B------:R-:W-:Y:S01]  /*1e30*/  UISETP.GE.U32.AND UP1, UPT, UR40, 0x9, UPT ;  /* 0x000000092800788c */ /* 0x000fe2000bf26070 */
[----:B------:R-:W-:Y:S01]  /*1e40*/  LOP3.LUT R4, R18, 0x60, RZ, 0xc0, !PT ;  /* 0x0000006012047812 */ /* 0x000fe200078ec0ff */
[----:B------:R-:W-:Y:S01]  /*1e50*/  UISETP.LT.U32.AND UP0, UPT, UR40, 0x9, UP0 ;  /* 0x000000092800788c */ /* 0x000fe20008701070 */
[----:B------:R-:W-:Y:S01]  /*1e60*/  SHF.R.S32.HI R15, RZ, 0x1f, R23 ;  /* 0x0000001fff0f7819 */ /* 0x000fe20000011417 */
[----:B------:R-:W-:Y:S01]  /*1e70*/  IMAD.SHL.U32 R10, R0, 0x40, RZ ;  /* 0x00000040000a7824 */ /* 0x000fe200078e00ff */
[----:B------:R-:W-:Y:S01]  /*1e80*/  SHF.R.U32.HI R8, RZ, 0x1, R4 ;  /* 0x00000001ff087819 */ /* 0x000fe20000011604 */
[----:B------:R-:W-:Y:S01]  /*1e90*/  ULDC.64 UR8, c[0x0][0x5d0] ;  /* 0x0001740000087ab9 */ /* 0x000fe20000000a00 */
[----:B------:R-:W-:Y:S01]  /*1ea0*/  LOP3.LUT R4, R18, 0x3, RZ, 0xc0, !PT ;  /* 0x0000000312047812 */ /* 0x000fe200078ec0ff */
[----:B------:R-:W-:Y:S01]  /*1eb0*/  UIMAD.WIDE.U32 UR4, UR39, 0x38e38e39, URZ ;  /* 0x38e38e39270478a5 */ /* 0x000fe2000f8e003f */
[--C-:B------:R-:W-:Y:S01]  /*1ec0*/  IADD3 R5, RZ, -R8, -R3.reuse ;  /* 0x80000008ff057210 */ /* 0x100fe20007ffe803 */
[----:B------:R-:W-:Y:S01]  /*1ed0*/  USEL UR6, URZ, 0x1, !UP0 ;  /* 0x000000013f067887 */ /* 0x000fe2000c000000 */
[----:B------:R-:W-:Y:S01]  /*1ee0*/  LOP3.LUT R165, R10, 0x40, R3, 0xe2, !PT ;  /* 0x000000400aa57812 */ /* 0x000fe200078ee203 */
[----:B------:R-:W-:Y:S01]  /*1ef0*/  IMAD.SHL.U32 R3, R153, 0x80, RZ ;  /* 0x0000008099037824 */ /* 0x000fe200078e00ff */
[----:B------:R-:W-:Y:S01]  /*1f00*/  USHF.R.U32.HI UR4, URZ, 0x1, UR5 ;  /* 0x000000013f047899 */ /* 0x000fe20008011605 */
[----:B------:R-:W-:Y:S01]  /*1f10*/  IMAD R157, R0, -0x40, R5 ;  /* 0xffffffc0009d7824 */ /* 0x000fe200078e0205 */
[----:B------:R-:W-:Y:S01]  /*1f20*/  ULOP3.LUT UR38, UR38, UR6, URZ, 0x3c, !UPT ;  /* 0x0000000626267292 */ /* 0x000fe2000f8e3c3f */
[----:B------:R-:W-:Y:S01]  /*1f30*/  IMAD.SHL.U32 R0, R152, 0x100, RZ ;  /* 0x0000010098007824 */ /* 0x000fe200078e00ff */
[----:B---3--:R-:W-:Y:S01]  /*1f40*/  ISETP.GE.AND P0, PT, R3, R6, PT ;  /* 0x000000060300720c */ /* 0x008fe20003f06270 */
[----:B------:R-:W-:Y:S01]  /*1f50*/  IMAD R10, R4, -0x2, R6 ;  /* 0xfffffffe040a7824 */ /* 0x000fe200078e0206 */
[----:B------:R-:W-:Y:S01]  /*1f60*/  UIMAD UR39, UR4, -0x9, UR39 ;  /* 0xfffffff7042778a4 */ /* 0x000fe2000f8e0227 */
[----:B------:R-:W-:Y:S01]  /*1f70*/  IMAD.SHL.U32 R6, R18, 0x2, RZ ;  /* 0x0000000212067824 */ /* 0x000fe200078e00ff */
[----:B------:R-:W-:Y:S01]  /*1f80*/  ISETP.GE.OR P0, PT, R0, UR7, P0 ;  /* 0x0000000700007c0c */ /* 0x000fe20008706670 */
[----:B------:R-:W-:Y:S01]  /*1f90*/  IMAD R4, R15, UR8, RZ ;  /* 0x000000080f047c24 */ /* 0x000fe2000f8e02ff */
[----:B------:R-:W-:Y:S01]  /*1fa0*/  @UP1 ULOP3.LUT UR38, UR38, 0x1, UR4, 0x78, !UPT ;  /* 0x0000000126261892 */ /* 0x000fe2000f8e7804 */
[----:B------:R-:W-:Y:S01]  /*1fb0*/  IMAD.WIDE R152, R152, 0x100, RZ ;  /* 0x0000010098987825 */ /* 0x000fe200078e02ff */
[----:B------:R-:W-:-:S02]  /*1fc0*/  LOP3.LUT R6, R3, 0x6, R6, 0xf8, !PT ;  /* 0x0000000603067812 */ /* 0x000fc400078ef806 */
[----:B------:R-:W-:Y:S01]  /*1fd0*/  IADD3 R157, -R0, UR7, R157 ;  /* 0x00000007009d7c10 */ /* 0x000fe2000fffe19d */
[C---:B------:R-:W-:Y:S01]  /*1fe0*/  IMAD R9, R23.reuse, UR9, R4 ;  /* 0x0000000917097c24 */ /* 0x040fe2000f8e0204 */
[----:B------:R-:W-:Y:S01]  /*1ff0*/  SHF.R.S32.HI R7, RZ, 0x1f, R6 ;  /* 0x0000001fff077819 */ /* 0x000fe20000011406 */
[----:B------:R-:W-:Y:S01]  /*2000*/  IMAD.IADD R0, R10, 0x1, -R3 ;  /* 0x000000010a007824 */ /* 0x000fe200078e0a03 */
[----:B------:R-:W-:Y:S02]  /*2010*/  LOP3.LUT R165, R152, R165, R8, 0xfe, !PT ;  /* 0x000000a598a57212 */ /* 0x000fe400078efe08 */
[----:B------:R-:W-:Y:S01]  /*2020*/  MOV R3, 0xffffffff ;  /* 0xffffffff00037802 */ /* 0x000fe20000000f00 */
[----:B------:R-:W-:-:S04]  /*2030*/  IMAD.WIDE.U32 R4, R23, UR8, R6 ;  /* 0x0000000817047c25 */ /* 0x000fc8000f8e0006 */
[----:B------:R-:W-:Y:S02]  /*2040*/  IMAD.IADD R9, R5, 0x1, R9 ;  /* 0x0000000105097824 */ /* 0x000fe400078e0209 */
[----:B------:R-:W-:Y:S01]  /*2050*/  IMAD.MOV.U32 R8, RZ, RZ, R4 ;  /* 0x000000ffff087224 */ /* 0x000fe200078e0004 */
[----:B------:R-:W-:Y:S06]  /*2060*/  @P0 BRA `(.L_x_35) ;  /* 0x0000008400700947 */ /* 0x000fec0003800000 */
[----:B------:R-:W0:Y:S01]  /*2070*/  LDC.64 R4, c[0x0][0x5c8] ;  /* 0x00017200ff047b82 */ /* 0x000e220000000a00 */
[----:B-----5:R-:W-:Y:S01]  /*2080*/  FSETP.NEU.AND P1, PT, R155, RZ, PT ;  /* 0x000000ff9b00720b */ /* 0x020fe20003f2d000 */
[----:B------:R-:W-:Y:S01]  /*2090*/  BSSY B0, `(.L_x_35) ;  /* 0x0000859000007945 */ /* 0x000fe20003800000 */
[----:B------:R-:W-:-:S04]  /*20a0*/  ISETP.GT.AND P2, PT, R157, RZ, PT ;  /* 0x000000ff9d00720c */ /* 0x000fc80003f44270 */
[----:B------:R-:W-:Y:S01]  /*20b0*/  ISETP.GT.AND P0, PT, R0, RZ, P2 ;  /* 0x000000ff0000720c */ /* 0x000fe20001704270 */
[-C--:B0-----:R-:W-:Y:S02]  /*20c0*/  IMAD R10, R153, R4.reuse, RZ ;  /* 0x00000004990a7224 */ /* 0x081fe400078e02ff */
[----:B------:R-:W-:-:S04]  /*20d0*/  IMAD.WIDE.U32 R166, R165, R4, R8 ;  /* 0x00000004a5a67225 */ /* 0x000fc800078e0008 */
[----:B------:R-:W-:-:S04]  /*20e0*/  IMAD R9, R165, R5, R10 ;  /* 0x00000005a5097224 */ /* 0x000fc800078e020a */
[----:B------:R-:W-:Y:S01]  /*20f0*/  IMAD.IADD R171, R167, 0x1, R9 ;  /* 0x00000001a7ab7824 */ /* 0x000fe200078e0209 */
[----:B------:R-:W-:Y:S06]  /*2100*/  @!P1 BRA `(.L_x_36) ;  /* 0x0000006000209947 */ /* 0x000fec0003800000 */
[----:B------:R-:W0:Y:S01]  /*2110*/  LDC.64 R10, c[0x0][0x5b8] ;  /* 0x00016e00ff0a7b82 */ /* 0x000e220000000a00 */
[----:B------:R-:W-:-:S07]  /*2120*/  ULDC.64 UR4, c[0x0][0x5c0] ;  /* 0x0001700000047ab9 */ /* 0x000fce0000000a00 */
[----:B------:R-:W1:Y:S08]  /*2130*/  LDC.64 R12, c[0x0][0x5b0] ;  /* 0x00016c00ff0c7b82 */ /* 0x000e700000000a00 */
[----:B------:R-:W2:Y:S01]  /*2140*/  LDC.64 R8, c[0x0][0x5a8] ;  /* 0x00016a00ff087b82 */ /* 0x000ea20000000a00 */
[----:B0-----:R-:W-:-:S04]  /*2150*/  IMAD R14, R15, R10, RZ ;  /* 0x0000000a0f0e7224 */ /* 0x001fc800078e02ff */
[C---:B------:R-:W-:Y:S02]  /*2160*/  IMAD R11, R23.reuse, R11, R14 ;  /* 0x0000000b170b7224 */ /* 0x040fe400078e020e */
[----:B------:R-:W-:-:S04]  /*2170*/  IMAD.WIDE.U32 R14, R23, R10, R6 ;  /* 0x0000000a170e7225 */ /* 0x000fc800078e0006 */
[----:B-1----:R-:W-:Y:S02]  /*2180*/  IMAD R20, R153, R12, RZ ;  /* 0x0000000c99147224 */ /* 0x002fe400078e02ff */
[----:B------:R-:W-:Y:S02]  /*2190*/  IMAD.IADD R21, R15, 0x1, R11 ;  /* 0x000000010f157824 */ /* 0x000fe400078e020b */
[----:B------:R-:W-:Y:S02]  /*21a0*/  IMAD R169, R165, R13, R20 ;  /* 0x0000000da5a97224 */ /* 0x000fe400078e0214 */
[----:B------:R-:W-:-:S04]  /*21b0*/  IMAD.MOV.U32 R20, RZ, RZ, R14 ;  /* 0x000000ffff147224 */ /* 0x000fc800078e000e */
[----:B------:R-:W-:-:S04]  /*21c0*/  IMAD.WIDE.U32 R158, R165, R12, R20 ;  /* 0x0000000ca59e7225 */ /* 0x000fc800078e0014 */
[----:B------:R-:W-:Y:S01]  /*21d0*/  IMAD.IADD R159, R159, 0x1, R169 ;  /* 0x000000019f9f7824 */ /* 0x000fe200078e02a9 */
[----:B--2---:R-:W-:-:S04]  /*21e0*/  LEA R160, P1, R158, R8, 0x1 ;  /* 0x000000089ea07211 */ /* 0x004fc800078208ff */
[----:B------:R-:W-:-:S05]  /*21f0*/  LEA.HI.X R161, R158, R9, R159, 0x1, P1 ;  /* 0x000000099ea17211 */ /* 0x000fca00008f0c9f */
[----:B------:R-:W2:Y:S01]  /*2200*/  @P0 LDG.E.LTC128B.U16 R167, desc[UR36][R160.64] ;  /* 0x00000024a0a70981 */ /* 0x000ea2000c1e1520 */
[----:B------:R-:W-:Y:S01]  /*2210*/  IMAD.WIDE.U32 R162, R165, R12, R6 ;  /* 0x0000000ca5a27225 */ /* 0x000fe200078e0006 */
[----:B------:R-:W-:Y:S01]  /*2220*/  ISETP.GT.AND P3, PT, R0, 0x1, P2 ;  /* 0x000000010000780c */ /* 0x000fe20001764270 */
[----:B------:R-:W-:Y:S02]  /*2230*/  BSSY B1, `(.L_x_37) ;  /* 0x0000013000017945 */ /* 0x000fe40003800000 */
[----:B------:R-:W-:Y:S02]  /*2240*/  IMAD.IADD R163, R169, 0x1, R163 ;  /* 0x00000001a9a37824 */ /* 0x000fe400078e02a3 */
[----:B------:R-:W-:-:S04]  /*2250*/  IMAD.WIDE.U32 R162, R23, R10, R162 ;  /* 0x0000000a17a27225 */ /* 0x000fc800078e00a2 */
[----:B--2---:R-:W-:-:S05]  /*2260*/  HADD2.F32 R158, -RZ, R167.H0_H0 ;  /* 0x200000a7ff9e7230 */ /* 0x004fca0000004100 */
[----:B------:R-:W-:Y:S01]  /*2270*/  FMUL R159, R158, R155 ;  /* 0x0000009b9e9f7220 */ /* 0x000fe20000400000 */
[----:B------:R-:W-:-:S03]  /*2280*/  LEA R158, P1, R166, UR4, 0x1 ;  /* 0x00000004a69e7c11 */ /* 0x000fc6000f8208ff */
[----:B------:R-:W-:Y:S01]  /*2290*/  FFMA R159, R88, R154, R159 ;  /* 0x0000009a589f7223 */ /* 0x000fe2000000009f */
[----:B------:R-:W-:-:S04]  /*22a0*/  IMAD.IADD R88, R11, 0x1, R163 ;  /* 0x000000010b587824 */ /* 0x000fc800078e02a3 */
[----:B------:R-:W-:Y:S02]  /*22b0*/  F2FP.F16.F32.PACK_AB R161, RZ, R159 ;  /* 0x0000009fffa1723e */ /* 0x000fe400000000ff */
[----:B------:R-:W-:Y:S02]  /*22c0*/  LEA.HI.X R159, R166, UR5, R171, 0x1, P1 ;  /* 0x00000005a69f7c11 */ /* 0x000fe400088f0cab */
[----:B------:R-:W-:Y:S02]  /*22d0*/  PRMT R163, R161, 0x7610, R163 ;  /* 0x00007610a1a37816 */ /* 0x000fe400000000a3 */
[----:B------:R-:W-:-:S03]  /*22e0*/  LEA R160, P1, R162, R8, 0x1 ;  /* 0x00000008a2a07211 */ /* 0x000fc600078208ff */
[----:B------:R0:W-:Y:S01]  /*22f0*/  @P0 STG.E.U16 desc[UR36][R158.64], R163 ;  /* 0x000000a39e000986 */ /* 0x0001e2000c101524 */
[--C-:B------:R-:W-:Y:S01]  /*2300*/  LEA.HI.X R161, R162, R9, R88.reuse, 0x1, P1 ;  /* 0x00000009a2a17211 */ /* 0x100fe200008f0c58 */
[C---:B------:R-:W-:Y:S01]  /*2310*/  IMAD.SHL.U32 R162, R12.reuse, 0x8, RZ ;  /* 0x000000080ca27824 */ /* 0x040fe200078e00ff */
[----:B------:R-:W-:Y:S02]  /*2320*/  PRMT R88, R167, 0x7610, R88 ;  /* 0x00007610a7587816 */ /* 0x000fe40000000058 */
[----:B0-----:R-:W-:Y:S01]  /*2330*/  SHF.L.U64.HI R163, R12, 0x3, R13 ;  /* 0x000000030ca37819 */ /* 0x001fe2000001020d */
[----:B------:R-:W-:Y:S06]  /*2340*/  @!P3 BRA `(.L_x_38) ;  /* 0x000000000004b947 */ /* 0x000fec0003800000 */
[----:B------:R0:W5:Y:S02]  /*2350*/  LDG.E.LTC128B.U16 R88, desc[UR36][R160.64+0x2] ;  /* 0x00000224a0587981 */ /* 0x000164000c1e1520 */
.L_x_38:
[----:B------:R-:W-:Y:S05]  /*2360*/  BSYNC B1 ;  /* 0x0000000000017941 */ /* 0x000fea0003800000 */
.L_x_37:
[----:B-----5:R-:W-:Y:S01]  /*2370*/  HADD2.F32 R168, -RZ, R88.H0_H0 ;  /* 0x20000058ffa87230 */ /* 0x020fe20000004100 */
[----:B------:R-:W-:Y:S01]  /*2380*/  ISETP.GT.AND P0, PT, R157, 0x8, PT ;  /* 0x000000089d00780c */ /* 0x000fe20003f04270 */
[----:B------:R-:W-:-:S04]  /*2390*/  IMAD.WIDE.U32 R166, R165, R12, R162 ;  /* 0x0000000ca5a67225 */ /* 0x000fc800078e00a2 */
[----:B------:R-:W-:Y:S01]  /*23a0*/  FMUL R168, R168, R155 ;  /* 0x0000009ba8a87220 */ /* 0x000fe20000400000 */
[----:B------:R-:W-:Y:S01]  /*23b0*/  IMAD.IADD R169, R169, 0x1, R167 ;  /* 0x00000001a9a97824 */ /* 0x000fe200078e02a7 */
[----:B------:R-:W-:Y:S02]  /*23c0*/  ISETP.GT.AND P1, PT, R0, RZ, P0 ;  /* 0x000000ff0000720c */ /* 0x000fe40000724270 */
[----:B------:R-:W-:Y:S01]  /*23d0*/  FFMA R168, R89, R154, R168 ;  /* 0x0000009a59a87223 */ /* 0x000fe200000000a8 */
[----:B------:R-:W-:-:S04]  /*23e0*/  IADD3 R89, P4, R14, R166, RZ ;  /* 0x000000a60e597210 */ /* 0x000fc80007f9e0ff */
[----:B------:R-:W-:Y:S02]  /*23f0*/  F2FP.F16.F32.PACK_AB R168, RZ, R168 ;  /* 0x000000a8ffa8723e */ /* 0x000fe400000000ff */
[----:B------:R-:W-:Y:S02]  /*2400*/  IADD3.X R172, R169, R21, RZ, P4, !PT ;  /* 0x00000015a9ac7210 */ /* 0x000fe400027fe4ff */
[C---:B------:R-:W-:Y:S02]  /*2410*/  LEA R170, P4, R89.reuse, R8, 0x1 ;  /* 0x0000000859aa7211 */ /* 0x040fe400078808ff */
[----:B------:R-:W-:Y:S02]  /*2420*/  PRMT R167, R168, 0x7610, R167 ;  /* 0x00007610a8a77816 */ /* 0x000fe400000000a7 */
[----:B------:R-:W-:Y:S02]  /*2430*/  PRMT R168, R88, 0x7610, R168 ;  /* 0x0000761058a87816 */ /* 0x000fe400000000a8 */
[----:B------:R-:W-:Y:S01]  /*2440*/  LEA.HI.X R171, R89, R9, R172, 0x1, P4 ;  /* 0x0000000959ab7211 */ /* 0x000fe200020f0cac */
[----:B------:R1:W-:Y:S04]  /*2450*/  @P3 STG.E.U16 desc[UR36][R158.64+0x2], R167 ;  /* 0x000002a79e003986 */ /* 0x0003e8000c101524 */
[----:B------:R2:W3:Y:S01]  /*2460*/  @P1 LDG.E.LTC128B.U16 R168, desc[UR36][R170.64] ;  /* 0x00000024aaa81981 */ /* 0x0004e2000c1e1520 */
[----:B------:R-:W-:Y:S01]  /*2470*/  IADD3 R166, P3, R6, R166, RZ ;  /* 0x000000a606a67210 */ /* 0x000fe20007f7e0ff */
[----:B------:R-:W-:Y:S04]  /*2480*/  BSSY B1, `(.L_x_39) ;  /* 0x0000012000017945 */ /* 0x000fe80003800000 */
[----:B-1----:R-:W-:-:S02]  /*2490*/  IMAD.X R167, R7, 0x1, R169, P3 ;  /* 0x0000000107a77824 */ /* 0x002fc400018e06a9 */
[----:B------:R-:W-:Y:S02]  /*24a0*/  IMAD.SHL.U32 R169, R4, 0x10, RZ ;  /* 0x0000001004a97824 */ /* 0x000fe400078e00ff */
[----:B------:R-:W-:-:S03]  /*24b0*/  IMAD.WIDE.U32 R166, R23, R10, R166 ;  /* 0x0000000a17a67225 */ /* 0x000fc600078e00a6 */
[----:B--2---:R-:W-:Y:S01]  /*24c0*/  IADD3 R170, P3, R169, R158, RZ ;  /* 0x0000009ea9aa7210 */ /* 0x004fe20007f7e0ff */
[----:B------:R-:W-:Y:S01]  /*24d0*/  IMAD.IADD R172, R11, 0x1, R167 ;  /* 0x000000010bac7824 */ /* 0x000fe200078e02a7 */
[----:B------:R-:W-:-:S05]  /*24e0*/  SHF.L.U64.HI R167, R4, 0x4, R5 ;  /* 0x0000000404a77819 */ /* 0x000fca0000010205 */
[----:B------:R-:W-:Y:S02]  /*24f0*/  IMAD.X R171, R167, 0x1, R159, P3 ;  /* 0x00000001a7ab7824 */ /* 0x000fe400018e069f */
[----:B---3--:R-:W-:-:S05]  /*2500*/  HADD2.F32 R88, -RZ, R168.H0_H0 ;  /* 0x200000a8ff587230 */ /* 0x008fca0000004100 */
[----:B------:R-:W-:Y:S01]  /*2510*/  FMUL R89, R88, R155 ;  /* 0x0000009b58597220 */ /* 0x000fe20000400000 */
[----:B------:R-:W-:-:S03]  /*2520*/  LEA R88, P4, R166, R8, 0x1 ;  /* 0x00000008a6587211 */ /* 0x000fc600078808ff */
[----:B------:R-:W-:Y:S01]  /*2530*/  FFMA R90, R90, R154, R89 ;  /* 0x0000009a5a5a7223 */ /* 0x000fe20000000059 */
[----:B------:R-:W-:Y:S02]  /*2540*/  LEA.HI.X R89, R166, R9, R172, 0x1, P4 ;  /* 0x00000009a6597211 */ /* 0x000fe400020f0cac */
[----:B------:R-:W-:Y:S02]  /*2550*/  ISETP.GT.AND P4, PT, R0, 0x1, P0 ;  /* 0x000000010000780c */ /* 0x000fe40000784270 */
[----:B------:R-:W-:-:S05]  /*2560*/  F2FP.F16.F32.PACK_AB R90, RZ, R90 ;  /* 0x0000005aff5a723e */ /* 0x000fca00000000ff */
[----:B------:R1:W-:Y:S06]  /*2570*/  @P1 STG.E.U16 desc[UR36][R170.64], R90 ;  /* 0x0000005aaa001986 */ /* 0x0003ec000c101524 */
[----:B------:R-:W-:Y:S05]  /*2580*/  @!P4 BRA `(.L_x_40) ;  /* 0x000000000004c947 */ /* 0x000fea0003800000 */
[----:B------:R2:W5:Y:S02]  /*2590*/  LDG.E.LTC128B.U16 R168, desc[UR36][R88.64+0x2] ;  /* 0x0000022458a87981 */ /* 0x000564000c1e1520 */
.L_x_40:
[----:B------:R-:W-:Y:S05]  /*25a0*/  BSYNC B1 ;  /* 0x0000000000017941 */ /* 0x000fea0003800000 */
.L_x_39:
[----:B-1---5:R-:W-:Y:S01]  /*25b0*/  HADD2.F32 R90, -RZ, R168.H0_H0 ;  /* 0x200000a8ff5a7230 */ /* 0x022fe20000004100 */
[----:B------:R-:W-:Y:S01]  /*25c0*/  ISETP.GT.AND P1, PT, R0, 0x8, P2 ;  /* 0x000000080000780c */ /* 0x000fe20001724270 */
[----:B------:R-:W-:Y:S03]  /*25d0*/  BSSY B1, `(.L_x_41) ;  /* 0x000000a000017945 */ /* 0x000fe60003800000 */
[----:B------:R-:W-:-:S04]  /*25e0*/  FMUL R90, R90, R155 ;  /* 0x0000009b5a5a7220 */ /* 0x000fc80000400000 */
[----:B------:R-:W-:Y:S01]  /*25f0*/  FFMA R90, R91, R154, R90 ;  /* 0x0000009a5b5a7223 */ /* 0x000fe2000000005a */
[----:B------:R-:W-:-:S04]  /*2600*/  @P4 IMAD.MOV.U32 R91, RZ, RZ, R171 ;  /* 0x000000ffff5b4224 */ /* 0x000fc800078e00ab */
[----:B------:R-:W-:-:S04]  /*2610*/  F2FP.F16.F32.PACK_AB R90, RZ, R90 ;  /* 0x0000005aff5a723e */ /* 0x000fc800000000ff */
[----:B------:R-:W-:Y:S01]  /*2620*/  PRMT R166, R90, 0x7610, R166 ;  /* 0x000076105aa67816 */ /* 0x000fe200000000a6 */
[----:B------:R-:W-:-:S05]  /*2630*/  @P4 IMAD.MOV.U32 R90, RZ, RZ, R170 ;  /* 0x000000ffff5a4224 */ /* 0x000fca00078e00aa */
[----:B------:R1:W-:Y:S01]  /*2640*/  @P4 STG.E.U16 desc[UR36][R90.64+0x2], R166 ;  /* 0x000002a65a004986 */ /* 0x0003e2000c101524 */
[----:B------:R-:W-:Y:S05]  /*2650*/  @!P1 BRA `(.L_x_42) ;  /* 0x0000000000049947 */ /* 0x000fea0003800000 */
[----:B------:R3:W5:Y:S02]  /*2660*/  LDG.E.LTC128B.U16 R168, desc[UR36][R160.64+0x10] ;  /* 0x00001024a0a87981 */ /* 0x000764000c1e1520 */
.L_x_42:
[----:B------:R-:W-:Y:S05]  /*2670*/  BSYNC B1 ;  /* 0x0000000000017941 */ /* 0x000fea0003800000 */
.L_x_41:
[----:B-1---5:R-:W-:Y:S01]  /*2680*/  HADD2.F32 R90, -RZ, R168.H0_H0 ;  /* 0x200000a8ff5a7230 */ /* 0x022fe20000004100 */
[----:B------:R-:W-:Y:S01]  /*2690*/  ISETP.GT.AND P3, PT, R0, 0x9, P2 ;  /* 0x000000090000780c */ /* 0x000fe20001764270 */
[----:B------:R-:W-:Y:S03]  /*26a0*/  BSSY B1, `(.L_x_43) ;  /* 0x000000a000017945 */ /* 0x000fe60003800000 */
[----:B------:R-:W-:Y:S01]  /*26b0*/  FMUL R91, R90, R155 ;  /* 0x0000009b5a5b7220 */ /* 0x000fe20000400000 */
[----:B------:R-:W-:-:S03]  /*26c0*/  @P1 IMAD.MOV.U32 R90, RZ, RZ, R158 ;  /* 0x000000ffff5a1224 */ /* 0x000fc600078e009e */
[----:B------:R-:W-:-:S05]  /*26d0*/  FFMA R91, R92, R154, R91 ;  /* 0x0000009a5c5b7223 */ /* 0x000fca000000005b */
[----:B------:R-:W-:-:S04]  /*26e0*/  F2FP.F16.F32.PACK_AB R91, RZ, R91 ;  /* 0x0000005bff5b723e */ /* 0x000fc800000000ff */
[----:B------:R-:W-:Y:S01]  /*26f0*/  PRMT R92, R91, 0x7610, R92 ;  /* 0x000076105b5c7816 */ /* 0x000fe2000000005c */
[----:B------:R-:W-:-:S05]  /*2700*/  @P1 IMAD.MOV.U32 R91, RZ, RZ, R159 ;  /* 0x000000ffff5b1224 */ /* 0x000fca00078e009f */
[----:B------:R1:W-:Y:S01]  /*2710*/  @P1 STG.E.U16 desc[UR36][R90.64+0x10], R92 ;  /* 0x0000105c5a001986 */ /* 0x0003e2000c101524 */
[----:B------:R-:W-:Y:S05]  /*2720*/  @!P3 BRA `(.L_x_44) ;  /* 0x000000000004b947 */ /* 0x000fea0003800000 */
[----:B------:R4:W5:Y:S02]  /*2730*/  LDG.E.LTC128B.U16 R168, desc[UR36][R160.64+0x12] ;  /* 0x00001224a0a87981 */ /* 0x000964000c1e1520 */
.L_x_44:
[----:B------:R-:W-:Y:S05]  /*2740*/  BSYNC B1 ;  /* 0x0000000000017941 */ /* 0x000fea0003800000 */
.L_x_43:
[----:B-1---5:R-:W-:Y:S01]  /*2750*/  HADD2.F32 R90, -RZ, R168.H0_H0 ;  /* 0x200000a8ff5a7230 */ /* 0x022fe20000004100 */
[----:B------:R-:W-:Y:S01]  /*2760*/  @P3 MOV R91, R159 ;  /* 0x0000009f005b3202 */ /* 0x000fe20000000f00 */
[----:B------:R-:W-:Y:S01]  /*2770*/  BSSY B1, `(.L_x_45) ;  /* 0x000000a000017945 */ /* 0x000fe20003800000 */
[----:B------:R-:W-:Y:S02]  /*2780*/  ISETP.GT.AND P1, PT, R0, 0x8, P0 ;  /* 0x000000080000780c */ /* 0x000fe40000724270 */
[----:B------:R-:W-:-:S04]  /*2790*/  FMUL R90, R90, R155 ;  /* 0x0000009b5a5a7220 */ /* 0x000fc80000400000 */
[----:B------:R-:W-:-:S05]  /*27a0*/  FFMA R90, R93, R154, R90 ;  /* 0x0000009a5d5a7223 */ /* 0x000fca000000005a */
[----:B------:R-:W-:-:S04]  /*27b0*/  F2FP.F16.F32.PACK_AB R90, RZ, R90 ;  /* 0x0000005aff5a723e */ /* 0x000fc800000000ff */
[----:B------:R-:W-:Y:S01]  /*27c0*/  PRMT R92, R90, 0x7610, R92 ;  /* 0x000076105a5c7816 */ /* 0x000fe2000000005c */
[----:B------:R-:W-:-:S05]  /*27d0*/  @P3 IMAD.MOV.U32 R90, RZ, RZ, R158 ;  /* 0x000000ffff5a3224 */ /* 0x000fca00078e009e */
[----:B------:R1:W-:Y:S01]  /*27e0*/  @P3 STG.E.U16 desc[UR36][R90.64+0x12], R92 ;  /* 0x0000125c5a003986 */ /* 0x0003e2000c101524 */
[----:B------:R-:W-:Y:S05]  /*27f0*/  @!P1 BRA `(.L_x_46) ;  /* 0x0000000000049947 */ /* 0x000fea0003800000 */
[----:B------:R0:W5:Y:S02]  /*2800*/  LDG.E.LTC128B.U16 R168, desc[UR36][R88.64+0x10] ;  /* 0x0000102458a87981 */ /* 0x000164000c1e1520 */
.L_x_46:
[----:B------:R-:W-:Y:S05]  /*2810*/  BSYNC B1 ;  /* 0x0000000000017941 */ /* 0x000fea0003800000 */
.L_x_45:
        /* <DEDUP_REMOVED lines=12> */
.L_x_48:
[----:B------:R-:W-:Y:S05]  /*28e0*/  BSYNC B1 ;  /* 0x0000000000017941 */ /* 0x000fea0003800000 */
.L_x_47:
[----:B-1---5:R-:W-:Y:S01]  /*28f0*/  HADD2.F32 R90, -RZ, R168.H0_H0 ;  /* 0x200000a8ff5a7230 */ /* 0x022fe20000004100 */
[----:B------:R-:W-:Y:S01]  /*2900*/  ISETP.GT.AND P1, PT, R0, 0x10, P2 ;  /* 0x000000100000780c */ /* 0x000fe20001724270 */
[----:B------:R-:W-:Y:S01]  /*2910*/  @P3 IMAD.MOV.U32 R91, RZ, RZ, R171 ;  /* 0x000000ffff5b3224 */ /* 0x000fe200078e00ab */
[----:B------:R-:W-:Y:S02]  /*2920*/  BSSY B1, `(.L_x_49) ;  /* 0x0000009000017945 */ /* 0x000fe40003800000 */
        /* <DEDUP_REMOVED lines=8> */
.L_x_50:
[----:B------:R-:W-:Y:S05]  /*29b0*/  BSYNC B1 ;  /* 0x0000000000017941 */ /* 0x000fea0003800000 */
.L_x_49:
        /* <DEDUP_REMOVED lines=12> */
.L_x_52:
[----:B------:R-:W-:Y:S05]  /*2a80*/  BSYNC B1 ;  /* 0x0000000000017941 */ /* 0x000fea0003800000 */
.L_x_51:
        /* <DEDUP_REMOVED lines=12> */
.L_x_54:
[----:B------:R-:W-:Y:S05]  /*2b50*/  BSYNC B1 ;  /* 0x0000000000017941 */ /* 0x000fea0003800000 */
.L_x_53:
[----:B-1---5:R-:W-:Y:S01]  /*2b60*/  HADD2.F32 R90, -RZ, R168.H0_H0 ;  /* 0x200000a8ff5a7230 */ /* 0x022fe20000004100 */
[----:B------:R-:W-:Y:S01]  /*2b70*/  ISETP.GT.AND P3, PT, R0, 0x11, P0 ;  /* 0x000000110000780c */ /* 0x000fe20000764270 */
[----:B------:R-:W-:Y:S03]  /*2b80*/  BSSY B1, `(.L_x_55) ;  /* 0x000000a000017945 */ /* 0x000fe60003800000 */
[----:B------:R-:W-:Y:S01]  /*2b90*/  FMUL R91, R90, R155 ;  /* 0x0000009b5a5b7220 */ /* 0x000fe20000400000 */
[----:B------:R-:W-:-:S03]  /*2ba0*/  @P1 IMAD.MOV.U32 R90, RZ, RZ, R170 ;  /* 0x000000ffff5a1224 */ /* 0x000fc600078e00aa */
[----:B------:R-:W-:-:S05]  /*2bb0*/  FFMA R91, R98, R154, R91 ;  /* 0x0000009a625b7223 */ /* 0x000fca000000005b */
[----:B------:R-:W-:-:S04]  /*2bc0*/  F2FP.F16.F32.PACK_AB R91, RZ, R91 ;  /* 0x0000005bff5b723e */ /* 0x000fc800000000ff */
[----:B------:R-:W-:Y:S02]  /*2bd0*/  PRMT R92, R91, 0x7610, R92 ;  /* 0x000076105b5c7816 */ /* 0x000fe4000000005c */
[----:B------:R-:W-:-:S05]  /*2be0*/  @P1 MOV R91, R171 ;  /* 0x000000ab005b1202 */ /* 0x000fca0000000f00 */
[----:B------:R1:W-:Y:S01]  /*2bf0*/  @P1 STG.E.U16 desc[UR36][R90.64+0x20], R92 ;  /* 0x0000205c5a001986 */ /* 0x0003e2000c101524 */
[----:B------:R-:W-:Y:S05]  /*2c00*/  @!P3 BRA `(.L_x_56) ;  /* 0x000000000004b947 */ /* 0x000fea0003800000 */
[----:B------:R0:W5:Y:S02]  /*2c10*/  LDG.E.LTC128B.U16 R168, desc[UR36][R88.64+0x22] ;  /* 0x0000222458a87981 */ /* 0x000164000c1e1520 */
.L_x_56:
[----:B------:R-:W-:Y:S05]  /*2c20*/  BSYNC B1 ;  /* 0x0000000000017941 */ /* 0x000fea0003800000 */
.L_x_55:
        /* <DEDUP_REMOVED lines=12> */
.L_x_58:
[----:B------:R-:W-:Y:S05]  /*2cf0*/  BSYNC B1 ;  /* 0x0000000000017941 */ /* 0x000fea0003800000 */
.L_x_57:
        /* <DEDUP_REMOVED lines=12> */
.L_x_60:
[----:B------:R-:W-:Y:S05]  /*2dc0*/  BSYNC B1 ;  /* 0x0000000000017941 */ /* 0x000fea0003800000 */
.L_x_59:
        /* <DEDUP_REMOVED lines=12> */
.L_x_62:
[----:B------:R-:W-:Y:S05]  /*2e90*/  BSYNC B1 ;  /* 0x0000000000017941 */ /* 0x000fea0003800000 */
.L_x_61:
        /* <DEDUP_REMOVED lines=12> */
.L_x_64:
[----:B------:R-:W-:Y:S05]  /*2f60*/  BSYNC B1 ;  /* 0x0000000000017941 */ /* 0x000fea0003800000 */
.L_x_63:
        /* <DEDUP_REMOVED lines=12> */
.L_x_66:
[----:B------:R-:W-:Y:S05]  /*3030*/  BSYNC B1 ;  /* 0x0000000000017941 */ /* 0x000fea0003800000 */
.L_x_65:
        /* <DEDUP_REMOVED lines=12> */
.L_x_68:
[----:B------:R-:W-:Y:S05]  /*3100*/  BSYNC B1 ;  /* 0x0000000000017941 */ /* 0x000fea0003800000 */
.L_x_67:
        /* <DEDUP_REMOVED lines=12> */
.L_x_70:
[----:B------:R-:W-:Y:S05]  /*31d0*/  BSYNC B1 ;  /* 0x0000000000017941 */ /* 0x000fea0003800000 */
.L_x_69:
        /* <DEDUP_REMOVED lines=12> */
.L_x_72:
[----:B------:R-:W-:Y:S05]  /*32a0*/  BSYNC B1 ;  /* 0x0000000000017941 */ /* 0x000fea0003800000 */
.L_x_71:
        /* <DEDUP_REMOVED lines=12> */
.L_x_74:
[----:B------:R-:W-:Y:S05]  /*3370*/  BSYNC B1 ;  /* 0x0000000000017941 */ /* 0x000fea0003800000 */
.L_x_73:
        /* <DEDUP_REMOVED lines=12> */
.L_x_76:
[----:B------:R-:W-:Y:S05]  /*3440*/  BSYNC B1 ;  /* 0x0000000000017941 */ /* 0x000fea0003800000 */
.L_x_75:
        /* <DEDUP_REMOVED lines=12> */
.L_x_78:
[----:B------:R-:W-:Y:S05]  /*3510*/  BSYNC B1 ;  /* 0x0000000000017941 */ /* 0x000fea0003800000 */
.L_x_77:
        /* <DEDUP_REMOVED lines=12> */
.L_x_80:
[----:B------:R-:W-:Y:S05]  /*35e0*/  BSYNC B1 ;  /* 0x0000000000017941 */ /* 0x000fea0003800000 */
.L_x_79:
        /* <DEDUP_REMOVED lines=12> */
.L_x_82:
[----:B------:R-:W-:Y:S05]  /*36b0*/  BSYNC B1 ;  /* 0x0000000000017941 */ /* 0x000fea0003800000 */
.L_x_81:
        /* <DEDUP_REMOVED lines=12> */
.L_x_84:
[----:B------:R-:W-:Y:S05]  /*3780*/  BSYNC B1 ;  /* 0x0000000000017941 */ /* 0x000fea0003800000 */
.L_x_83:
        /* <DEDUP_REMOVED lines=12> */
.L_x_86:
[----:B------:R-:W-:Y:S05]  /*3850*/  BSYNC B1 ;  /* 0x0000000000017941 */ /* 0x000fea0003800000 */
.L_x_85:
        /* <DEDUP_REMOVED lines=12> */
.L_x_88:
[----:B------:R-:W-:Y:S05]  /*3920*/  BSYNC B1 ;  /* 0x0000000000017941 */ /* 0x000fea0003800000 */
.L_x_87:
        /* <DEDUP_REMOVED lines=12> */
.L_x_90:
[----:B------:R-:W-:Y:S05]  /*39f0*/  BSYNC B1 ;  /* 0x0000000000017941 */ /* 0x000fea0003800000 */
.L_x_89:
        /* <DEDUP_REMOVED lines=12> */
.L_x_92:
[----:B------:R-:W-:Y:S05]  /*3ac0*/  BSYNC B1 ;  /* 0x0000000000017941 */ /* 0x000fea0003800000 */
.L_x_91:
        /* <DEDUP_REMOVED lines=12> */
.L_x_94:
[----:B------:R-:W-:Y:S05]  /*3b90*/  BSYNC B1 ;  /* 0x0000000000017941 */ /* 0x000fea0003800000 */
.L_x_93:
        /* <DEDUP_REMOVED lines=12> */
.L_x_96:
[----:B------:R-:W-:Y:S05]  /*3c60*/  BSYNC B1 ;  /* 0x0000000000017941 */ /* 0x000fea0003800000 */
.L_x_95:
        /* <DEDUP_REMOVED lines=12> */
.L_x_98:
[----:B------:R-:W-:Y:S05]  /*3d30*/  BSYNC B1 ;  /* 0x0000000000017941 */ /* 0x000fea0003800000 */
.L_x_97:
        /* <DEDUP_REMOVED lines=12> */
.L_x_100:
[----:B------:R-:W-:Y:S05]  /*3e00*/  BSYNC B1 ;  /* 0x0000000000017941 */ /* 0x000fea0003800000 */
.L_x_99:
        /* <DEDUP_REMOVED lines=12> */
.L_x_102:
[----:B------:R-:W-:Y:S05]  /*3ed0*/  BSYNC B1 ;  /* 0x0000000000017941 */ /* 0x000fea0003800000 */
.L_x_101:
        /* <DEDUP_REMOVED lines=12> */
.L_x_104:
[----:B------:R-:W-:Y:S05]  /*3fa0*/  BSYNC B1 ;  /* 0x0000000000017941 */ /* 0x000fea0003800000 */
.L_x_103:
        /* <DEDUP_REMOVED lines=12> */
.L_x_106:
[----:B------:R-:W-:Y:S05]  /*4070*/  BSYNC B1 ;  /* 0x0000000000017941 */ /* 0x000fea0003800000 */
.L_x_105:
        /* <DEDUP_REMOVED lines=12> */
.L_x_108:
[----:B------:R-:W-:Y:S05]  /*4140*/  BSYNC B1 ;  /* 0x0000000000017941 */ /* 0x000fea0003800000 */
.L_x_107:
        /* <DEDUP_REMOVED lines=12> */
.L_x_110:
[----:B------:R-:W-:Y:S05]  /*4210*/  BSYNC B1 ;  /* 0x0000000000017941 */ /* 0x000fea0003800000 */
.L_x_109:
        /* <DEDUP_REMOVED lines=12> */
.L_x_112:
[----:B------:R-:W-:Y:S05]  /*42e0*/  BSYNC B1 ;  /* 0x0000000000017941 */ /* 0x000fea0003800000 */
.L_x_111:
        /* <DEDUP_REMOVED lines=12> */
.L_x_114:
[----:B------:R-:W-:Y:S05]  /*43b0*/  BSYNC B1 ;  /* 0x0000000000017941 */ /* 0x000fea0003800000 */
.L_x_113:
        /* <DEDUP_REMOVED lines=12> */
.L_x_116:
[----:B------:R-:W-:Y:S05]  /*4480*/  BSYNC B1 ;  /* 0x0000000000017941 */ /* 0x000fea0003800000 */
.L_x_115:
        /* <DEDUP_REMOVED lines=12> */
.L_x_118:
[----:B------:R-:W-:Y:S05]  /*4550*/  BSYNC B1 ;  /* 0x0000000000017941 */ /* 0x000fea0003800000 */
.L_x_117:
        /* <DEDUP_REMOVED lines=12> */
.L_x_120:
[----:B------:R-:W-:Y:S05]  /*4620*/  BSYNC B1 ;  /* 0x0000000000017941 */ /* 0x000fea0003800000 */
.L_x_119:
        /* <DEDUP_REMOVED lines=12> */
.L_x_122:
[----:B------:R-:W-:Y:S05]  /*46f0*/  BSYNC B1 ;  /* 0x0000000000017941 */ /* 0x000fea0003800000 */
.L_x_121:
        /* <DEDUP_REMOVED lines=12> */
.L_x_124:
[----:B------:R-:W-:Y:S05]  /*47c0*/  BSYNC B1 ;  /* 0x0000000000017941 */ /* 0x000fea0003800000 */
.L_x_123:
        /* <DEDUP_REMOVED lines=12> */
.L_x_126:
[----:B------:R-:W-:Y:S05]  /*4890*/  BSYNC B1 ;  /* 0x0000000000017941 */ /* 0x000fea0003800000 */
.L_x_125:
        /* <DEDUP_REMOVED lines=12> */
.L_x_128:
[----:B------:R-:W-:Y:S05]  /*4960*/  BSYNC B1 ;  /* 0x0000000000017941 */ /* 0x000fea0003800000 */
.L_x_127:
        /* <DEDUP_REMOVED lines=12> */
.L_x_130:
[----:B------:R-:W-:Y:S05]  /*4a30*/  BSYNC B1 ;  /* 0x0000000000017941 */ /* 0x000fea0003800000 */
.L_x_129:
        /* <DEDUP_REMOVED lines=12> */
.L_x_132:
[----:B------:R-:W-:Y:S05]  /*4b00*/  BSYNC B1 ;  /* 0x0000000000017941 */ /* 0x000fea0003800000 */
.L_x_131:
        /* <DEDUP_REMOVED lines=12> */
.L_x_134:
[----:B------:R-:W-:Y:S05]  /*4bd0*/  BSYNC B1 ;  /* 0x0000000000017941 */ /* 0x000fea0003800000 */
.L_x_133:
        /* <DEDUP_REMOVED lines=12> */
.L_x_136:
[----:B------:R-:W-:Y:S05]  /*4ca0*/  BSYNC B1 ;  /* 0x0000000000017941 */ /* 0x000fea0003800000 */
.L_x_135:
        /* <DEDUP_REMOVED lines=12> */
.L_x_138:
[----:B------:R-:W-:Y:S05]  /*4d70*/  BSYNC B1 ;  /* 0x0000000000017941 */ /* 0x000fea0003800000 */
.L_x_137:
        /* <DEDUP_REMOVED lines=12> */
.L_x_140:
[----:B------:R-:W-:Y:S05]  /*4e40*/  BSYNC B1 ;  /* 0x0000000000017941 */ /* 0x000fea0003800000 */
.L_x_139:
        /* <DEDUP_REMOVED lines=12> */
.L_x_142:
[----:B------:R-:W-:Y:S05]  /*4f10*/  BSYNC B1 ;  /* 0x0000000000017941 */ /* 0x000fea0003800000 */
.L_x_141:
        /* <DEDUP_REMOVED lines=12> */
.L_x_144:
[----:B------:R-:W-:Y:S05]  /*4fe0*/  BSYNC B1 ;  /* 0x0000000000017941 */ /* 0x000fea0003800000 */
.L_x_143:
        /* <DEDUP_REMOVED lines=12> */
.L_x_146:
[----:B------:R-:W-:Y:S05]  /*50b0*/  BSYNC B1 ;  /* 0x0000000000017941 */ /* 0x000fea0003800000 */
.L_x_145:
        /* <DEDUP_REMOVED lines=12> */
.L_x_148:
[----:B------:R-:W-:Y:S05]  /*5180*/  BSYNC B1 ;  /* 0x0000000000017941 */ /* 0x000fea0003800000 */
.L_x_147:
        /* <DEDUP_REMOVED lines=12> */
.L_x_150:
[----:B------:R-:W-:Y:S05]  /*5250*/  BSYNC B1 ;  /* 0x0000000000017941 */ /* 0x000fea0003800000 */
.L_x_149:
        /* <DEDUP_REMOVED lines=12> */
.L_x_152:
[----:B------:R-:W-:Y:S05]  /*5320*/  BSYNC B1 ;  /* 0x0000000000017941 */ /* 0x000fea0003800000 */
.L_x_151:
        /* <DEDUP_REMOVED lines=12> */
.L_x_154:
[----:B------:R-:W-:Y:S05]  /*53f0*/  BSYNC B1 ;  /* 0x0000000000017941 */ /* 0x000fea0003800000 */
.L_x_153:
        /* <DEDUP_REMOVED lines=12> */
.L_x_156:
[----:B------:R-:W-:Y:S05]  /*54c0*/  BSYNC B1 ;  /* 0x0000000000017941 */ /* 0x000fea0003800000 */
.L_x_155:
        /* <DEDUP_REMOVED lines=12> */
.L_x_158:
[----:B------:R-:W-:Y:S05]  /*5590*/  BSYNC B1 ;  /* 0x0000000000017941 */ /* 0x000fea0003800000 */
.L_x_157:
[----:B-1---5:R-:W-:Y:S01]  /*55a0*/  HADD2.F32 R90, -RZ, R168.H0_H0 ;  /* 0x200000a8ff5a7230 */ /* 0x022fe20000004100 */
[----:B------:R-:W-:Y:S01]  /*55b0*/  ISETP.GT.AND P1, PT, R0, 0x79, P0 ;  /* 0x000000790000780c */ /* 0x000fe20000724270 */
[----:B------:R-:W-:Y:S01]  /*55c0*/  BSSY B1, `(.L_x_159) ;  /* 0x000000c000017945 */ /* 0x000fe20003800000 */
[----:B------:R-:W-:Y:S02]  /*55d0*/  IADD3 R165, P0, R165, 0x80, RZ ;  /* 0x00000080a5a57810 */ /* 0x000fe40007f1e0ff */
[----:B------:R-:W-:Y:S01]  /*55e0*/  FMUL R91, R90, R155 ;  /* 0x0000009b5a5b7220 */ /* 0x000fe20000400000 */
[----:B------:R-:W-:Y:S02]  /*55f0*/  @P3 IMAD.MOV.U32 R90, RZ, RZ, R170 ;  /* 0x000000ffff5a3224 */ /* 0x000fe400078e00aa */
[----:B------:R-:W-:Y:S02]  /*5600*/  IMAD.X R153, RZ, RZ, R153, P0 ;  /* 0x000000ffff997224 */ /* 0x000fe400000e0699 */
[----:B------:R-:W-:-:S05]  /*5610*/  FFMA R91, R150, R154, R91 ;  /* 0x0000009a965b7223 */ /* 0x000fca000000005b */
[----:B------:R-:W-:-:S04]  /*5620*/  F2FP.F16.F32.PACK_AB R91, RZ, R91 ;  /* 0x0000005bff5b723e */ /* 0x000fc800000000ff */
[----:B------:R-:W-:Y:S01]  /*5630*/  PRMT R92, R91, 0x7610, R92 ;  /* 0x000076105b5c7816 */ /* 0x000fe2000000005c */
[----:B------:R-:W-:-:S05]  /*5640*/  @P3 IMAD.MOV.U32 R91, RZ, RZ, R171 ;  /* 0x000000ffff5b3224 */ /* 0x000fca00078e00ab */
[----:B------:R1:W-:Y:S01]  /*5650*/  @P3 STG.E.U16 desc[UR36][R90.64+0xf0], R92 ;  /* 0x0000f05c5a003986 */ /* 0x0003e2000c101524 */
[----:B------:R-:W-:Y:S05]  /*5660*/  @!P1 BRA `(.L_x_160) ;  /* 0x0000000000049947 */ /* 0x000fea0003800000 */
[----:B------:R0:W5:Y:S02]  /*5670*/  LDG.E.LTC128B.U16 R168, desc[UR36][R88.64+0xf2] ;  /* 0x0000f22458a87981 */ /* 0x000164000c1e1520 */
.L_x_160:
[----:B------:R-:W-:Y:S05]  /*5680*/  BSYNC B1 ;  /* 0x0000000000017941 */ /* 0x000fea0003800000 */
.L_x_159:
[----:B0-2--5:R-:W-:Y:S01]  /*5690*/  HADD2.F32 R88, -RZ, R168.H0_H0 ;  /* 0x200000a8ff587230 */ /* 0x025fe20000004100 */
[----:B------:R-:W-:Y:S01]  /*56a0*/  ISETP.GT.AND P0, PT, R157, 0x80, PT ;  /* 0x000000809d00780c */ /* 0x000fe20003f04270 */
[----:B-1----:R-:W-:-:S03]  /*56b0*/  IMAD R92, R153, R12, RZ ;  /* 0x0000000c995c7224 */ /* 0x002fc600078e02ff */
[----:B------:R-:W-:Y:S01]  /*56c0*/  FMUL R90, R88, R155 ;  /* 0x0000009b585a7220 */ /* 0x000fe20000400000 */
[C---:B------:R-:W-:Y:S01]  /*56d0*/  IMAD R99, R165.reuse, R13, R92 ;  /* 0x0000000da5637224 */ /* 0x040fe200078e025c */
[----:B------:R-:W-:Y:S01]  /*56e0*/  ISETP.GT.AND P2, PT, R0, RZ, P0 ;  /* 0x000000ff0000720c */ /* 0x000fe20000744270 */
[----:B------:R-:W-:-:S04]  /*56f0*/  IMAD.WIDE.U32 R88, R165, R12, R20 ;  /* 0x0000000ca5587225 */ /* 0x000fc800078e0014 */
[----:B------:R-:W-:Y:S01]  /*5700*/  FFMA R151, R151, R154, R90 ;  /* 0x0000009a97977223 */ /* 0x000fe2000000005a */
[----:B------:R-:W-:Y:S01]  /*5710*/  IMAD.IADD R13, R89, 0x1, R99 ;  /* 0x00000001590d7824 */ /* 0x000fe200078e0263 */
[----:B------:R-:W-:-:S03]  /*5720*/  LEA R90, P3, R88, R8, 0x1 ;  /* 0x00000008585a7211 */ /* 0x000fc600078608ff */
[----:B------:R-:W-:Y:S02]  /*5730*/  F2FP.F16.F32.PACK_AB R151, RZ, R151 ;  /* 0x00000097ff97723e */ /* 0x000fe400000000ff */
[----:B------:R-:W-:-:S03]  /*5740*/  LEA.HI.X R91, R88, R9, R13, 0x1, P3 ;  /* 0x00000009585b7211 */ /* 0x000fc600018f0c0d */
[----:B------:R0:W-:Y:S04]  /*5750*/  @P1 STG.E.U16 desc[UR36][R170.64+0xf2], R151 ;  /* 0x0000f297aa001986 */ /* 0x0001e8000c101524 */
[----:B------:R-:W2:Y:S01]  /*5760*/  @P2 LDG.E.LTC128B.U16 R168, desc[UR36][R90.64] ;  /* 0x000000245aa82981 */ /* 0x000ea2000c1e1520 */
[----:B------:R-:W-:Y:S01]  /*5770*/  IMAD.WIDE.U32 R88, R165, R12, R6 ;  /* 0x0000000ca5587225 */ /* 0x000fe200078e0006 */
[----:B------:R-:W-:Y:S01]  /*5780*/  SHF.L.U64.HI R97, R4, 0x8, R5 ;  /* 0x0000000804617819 */ /* 0x000fe20000010205 */
[----:B------:R-:W-:Y:S01]  /*5790*/  BSSY B1, `(.L_x_161) ;  /* 0x0000011000017945 */ /* 0x000fe20003800000 */
[----:B------:R-:W-:Y:S01]  /*57a0*/  ISETP.GT.AND P3, PT, R0, 0x1, P0 ;  /* 0x000000010000780c */ /* 0x000fe20000764270 */
[----:B------:R-:W-:Y:S02]  /*57b0*/  IMAD.IADD R89, R99, 0x1, R89 ;  /* 0x0000000163597824 */ /* 0x000fe400078e0259 */
[----:B------:R-:W-:-:S02]  /*57c0*/  IMAD.SHL.U32 R95, R4, 0x100, RZ ;  /* 0x00000100045f7824 */ /* 0x000fc400078e00ff */
[----:B--2---:R-:W-:-:S05]  /*57d0*/  HADD2.F32 R92, -RZ, R168.H0_H0 ;  /* 0x200000a8ff5c7230 */ /* 0x004fca0000004100 */
[----:B------:R-:W-:Y:S01]  /*57e0*/  FMUL R13, R92, R155 ;  /* 0x0000009b5c0d7220 */ /* 0x000fe20000400000 */
[----:B------:R-:W-:Y:S01]  /*57f0*/  IMAD.WIDE.U32 R92, R23, R10, R88 ;  /* 0x0000000a175c7225 */ /* 0x000fe200078e0058 */
[----:B------:R-:W-:-:S03]  /*5800*/  IADD3 R88, P1, R95, R158, RZ ;  /* 0x0000009e5f587210 */ /* 0x000fc60007f3e0ff */
[----:B------:R-:W-:Y:S01]  /*5810*/  FFMA R13, R24, R154, R13 ;  /* 0x0000009a180d7223 */ /* 0x000fe2000000000d */
[----:B------:R-:W-:Y:S01]  /*5820*/  IMAD.IADD R5, R11, 0x1, R93 ;  /* 0x000000010b057824 */ /* 0x000fe200078e025d */
[----:B------:R-:W-:Y:S02]  /*5830*/  IADD3.X R89, R97, R159, RZ, P1, !PT ;  /* 0x0000009f61597210 */ /* 0x000fe40000ffe4ff */
[C---:B------:R-:W-:Y:S02]  /*5840*/  LEA R4, P4, R92.reuse, R8, 0x1 ;  /* 0x000000085c047211 */ /* 0x040fe400078808ff */
[----:B------:R-:W-:Y:S02]  /*5850*/  F2FP.F16.F32.PACK_AB R13, RZ, R13 ;  /* 0x0000000dff0d723e */ /* 0x000fe400000000ff */
[----:B------:R-:W-:-:S03]  /*5860*/  LEA.HI.X R5, R92, R9, R5, 0x1, P4 ;  /* 0x000000095c057211 */ /* 0x000fc600020f0c05 */
[----:B------:R0:W-:Y:S01]  /*5870*/  @P2 STG.E.U16 desc[UR36][R88.64], R13 ;  /* 0x0000000d58002986 */ /* 0x0001e2000c101524 */
[----:B------:R-:W-:Y:S05]  /*5880*/  @!P3 BRA `(.L_x_162) ;  /* 0x000000000004b947 */ /* 0x000fea0003800000 */
[----:B------:R1:W5:Y:S02]  /*5890*/  LDG.E.LTC128B.U16 R168, desc[UR36][R4.64+0x2] ;  /* 0x0000022404a87981 */ /* 0x000364000c1e1520 */
.L_x_162:
[----:B------:R-:W-:Y:S05]  /*58a0*/  BSYNC B1 ;  /* 0x0000000000017941 */ /* 0x000fea0003800000 */
.L_x_161:
[----:B------:R-:W-:Y:S01]  /*58b0*/  IMAD.WIDE.U32 R162, R165, R12, R162 ;  /* 0x0000000ca5a27225 */ /* 0x000fe200078e00a2 */
[----:B------:R-:W-:Y:S01]  /*58c0*/  ISETP.GT.AND P1, PT, R157, 0x88, PT ;  /* 0x000000889d00780c */ /* 0x000fe20003f24270 */
[----:B------:R-:W-:Y:S02]  /*58d0*/  BSSY B1, `(.L_x_163) ;  /* 0x0000012000017945 */ /* 0x000fe40003800000 */
[----:B-----5:R-:W-:Y:S01]  /*58e0*/  HADD2.F32 R20, -RZ, R168.H0_H0 ;  /* 0x200000a8ff147230 */ /* 0x020fe20000004100 */
[----:B------:R-:W-:Y:S01]  /*58f0*/  IADD3 R14, P2, R14, R162, RZ ;  /* 0x000000a20e0e7210 */ /* 0x000fe20007f5e0ff */
[----:B------:R-:W-:Y:S02]  /*5900*/  IMAD.IADD R99, R99, 0x1, R163 ;  /* 0x0000000163637824 */ /* 0x000fe400078e02a3 */
[----:B------:R-:W-:Y:S02]  /*5910*/  @P3 IMAD.MOV.U32 R15, RZ, RZ, R89 ;  /* 0x000000ffff0f3224 */ /* 0x000fe400078e0059 */
[----:B------:R-:W-:Y:S01]  /*5920*/  FMUL R20, R20, R155 ;  /* 0x0000009b14147220 */ /* 0x000fe20000400000 */
[----:B------:R-:W-:Y:S01]  /*5930*/  IMAD.X R21, R99, 0x1, R21, P2 ;  /* 0x0000000163157824 */ /* 0x000fe200010e0615 */
[----:B------:R-:W-:-:S02]  /*5940*/  LEA R12, P4, R14, R8, 0x1 ;  /* 0x000000080e0c7211 */ /* 0x000fc400078808ff */
[----:B------:R-:W-:Y:S01]  /*5950*/  FFMA R20, R25, R154, R20 ;  /* 0x0000009a19147223 */ /* 0x000fe20000000014 */
[----:B------:R-:W-:Y:S02]  /*5960*/  ISETP.GT.AND P2, PT, R0, RZ, P1 ;  /* 0x000000ff0000720c */ /* 0x000fe40000f44270 */
[----:B0-----:R-:W-:Y:S01]  /*5970*/  LEA.HI.X R13, R14, R9, R21, 0x1, P4 ;  /* 0x000000090e0d7211 */ /* 0x001fe200020f0c15 */
[----:B------:R-:W-:Y:S01]  /*5980*/  @P3 IMAD.MOV.U32 R14, RZ, RZ, R88 ;  /* 0x000000ffff0e3224 */ /* 0x000fe200078e0058 */
[----:B------:R-:W-:Y:S02]  /*5990*/  F2FP.F16.F32.PACK_AB R20, RZ, R20 ;  /* 0x00000014ff14723e */ /* 0x000fe400000000ff */
[----:B------:R-:W-:-:S03]  /*59a0*/  IADD3 R6, P4, R6, R162, RZ ;  /* 0x000000a206067210 */ /* 0x000fc60007f9e0ff */
[----:B------:R0:W-:Y:S02]  /*59b0*/  @P3 STG.E.U16 desc[UR36][R14.64+0x2], R20 ;  /* 0x000002140e003986 */ /* 0x0001e4000c101524 */
[----:B------:R-:W-:Y:S02]  /*59c0*/  IMAD.X R7, R7, 0x1, R99, P4 ;  /* 0x0000000107077824 */ /* 0x000fe400020e0663 */
[----:B------:R-:W-:Y:S06]  /*59d0*/  @!P2 BRA `(.L_x_164) ;  /* 0x000000000004a947 */ /* 0x000fec0003800000 */
[----:B------:R2:W5:Y:S02]  /*59e0*/  LDG.E.LTC128B.U16 R168, desc[UR36][R12.64] ;  /* 0x000000240ca87981 */ /* 0x000564000c1e1520 */
.L_x_164:
[----:B------:R-:W-:Y:S05]  /*59f0*/  BSYNC B1 ;  /* 0x0000000000017941 */ /* 0x000fea0003800000 */
.L_x_163:
[----:B0----5:R-:W-:Y:S01]  /*5a00*/  HADD2.F32 R14, -RZ, R168.H0_H0 ;  /* 0x200000a8ff0e7230 */ /* 0x021fe20000004100 */
[----:B------:R-:W-:Y:S01]  /*5a10*/  BSSY B1, `(.L_x_165) ;  /* 0x000000e000017945 */ /* 0x000fe20003800000 */
[----:B--2---:R-:W-:Y:S01]  /*5a20*/  IMAD.WIDE.U32 R12, R23, R10, R6 ;  /* 0x0000000a170c7225 */ /* 0x004fe200078e0006 */
[----:B------:R-:W-:-:S03]  /*5a30*/  IADD3 R6, P3, R88, R169, RZ ;  /* 0x000000a958067210 */ /* 0x000fc60007f7e0ff */
[----:B------:R-:W-:Y:S01]  /*5a40*/  FMUL R7, R14, R155 ;  /* 0x0000009b0e077220 */ /* 0x000fe20000400000 */
[----:B------:R-:W-:Y:S01]  /*5a50*/  IMAD.IADD R11, R11, 0x1, R13 ;  /* 0x000000010b0b7824 */ /* 0x000fe200078e020d */
[----:B------:R-:W-:Y:S02]  /*5a60*/  LEA R8, P4, R12, R8, 0x1 ;  /* 0x000000080c087211 */ /* 0x000fe400078808ff */
[----:B------:R-:W-:Y:S02]  /*5a70*/  FFMA R7, R26, R154, R7 ;  /* 0x0000009a1a077223 */ /* 0x000fe40000000007 */
[----:B------:R-:W-:Y:S02]  /*5a80*/  LEA.HI.X R9, R12, R9, R11, 0x1, P4 ;  /* 0x000000090c097211 */ /* 0x000fe400020f0c0b */
[----:B------:R-:W-:Y:S02]  /*5a90*/  ISETP.GT.AND P4, PT, R0, 0x1, P1 ;  /* 0x000000010000780c */ /* 0x000fe40000f84270 */
[----:B------:R-:W-:Y:S01]  /*5aa0*/  F2FP.F16.F32.PACK_AB R10, RZ, R7 ;  /* 0x00000007ff0a723e */ /* 0x000fe200000000ff */
[----:B------:R-:W-:-:S05]  /*5ab0*/  IMAD.X R7, R89, 0x1, R167, P3 ;  /* 0x0000000159077824 */ /* 0x000fca00018e06a7 */
[----:B------:R0:W-:Y:S05]  /*5ac0*/  @P2 STG.E.U16 desc[UR36][R6.64], R10 ;  /* 0x0000000a06002986 */ /* 0x0001ea000c101524 */
[----:B------:R-:W-:Y:S05]  /*5ad0*/  @!P4 BRA `(.L_x_166) ;  /* 0x000000000004c947 */ /* 0x000fea0003800000 */
[----:B------:R2:W5:Y:S02]  /*5ae0*/  LDG.E.LTC128B.U16 R168, desc[UR36][R8.64+0x2] ;  /* 0x0000022408a87981 */ /* 0x000564000c1e1520 */
.L_x_166:
[----:B------:R-:W-:Y:S05]  /*5af0*/  BSYNC B1 ;  /* 0x0000000000017941 */ /* 0x000fea0003800000 */
.L_x_165:
[----:B0----5:R-:W-:Y:S01]  /*5b00*/  HADD2.F32 R10, -RZ, R168.H0_H0 ;  /* 0x200000a8ff0a7230 */ /* 0x021fe20000004100 */
[----:B------:R-:W-:Y:S01]  /*5b10*/  ISETP.GT.AND P2, PT, R0, 0x8, P0 ;  /* 0x000000080000780c */ /* 0x000fe20000744270 */
[----:B------:R-:W-:Y:S03]  /*5b20*/  BSSY B1, `(.L_x_167) ;  /* 0x0000007000017945 */ /* 0x000fe60003800000 */
[----:B------:R-:W-:-:S04]  /*5b30*/  FMUL R10, R10, R155 ;  /* 0x0000009b0a0a7220 */ /* 0x000fc80000400000 */
[----:B------:R-:W-:-:S05]  /*5b40*/  FFMA R10, R27, R154, R10 ;  /* 0x0000009a1b0a7223 */ /* 0x000fca000000000a */
[----:B------:R-:W-:-:S05]  /*5b50*/  F2FP.F16.F32.PACK_AB R10, RZ, R10 ;  /* 0x0000000aff0a723e */ /* 0x000fca00000000ff */
[----:B------:R0:W-:Y:S01]  /*5b60*/  @P4 STG.E.U16 desc[UR36][R6.64+0x2], R10 ;  /* 0x0000020a06004986 */ /* 0x0001e2000c101524 */
[----:B------:R-:W-:Y:S05]  /*5b70*/  @!P2 BRA `(.L_x_168) ;  /* 0x000000000004a947 */ /* 0x000fea0003800000 */
[----:B------:R0:W5:Y:S02]  /*5b80*/  LDG.E.LTC128B.U16 R168, desc[UR36][R4.64+0x10] ;  /* 0x0000102404a87981 */ /* 0x000164000c1e1520 */
.L_x_168:
[----:B------:R-:W-:Y:S05]  /*5b90*/  BSYNC B1 ;  /* 0x0000000000017941 */ /* 0x000fea0003800000 */
.L_x_167:
[----:B0----5:R-:W-:Y:S01]  /*5ba0*/  HADD2.F32 R6, -RZ, R168.H0_H0 ;  /* 0x200000a8ff067230 */ /* 0x021fe20000004100 */
[----:B------:R-:W-:Y:S01]  /*5bb0*/  ISETP.GT.AND P4, PT, R0, 0x9, P0 ;  /* 0x000000090000780c */ /* 0x000fe20000784270 */
[----:B------:R-:W-:Y:S03]  /*5bc0*/  BSSY B1, `(.L_x_169) ;  /* 0x000000a000017945 */ /* 0x000fe60003800000 */
[----:B------:R-:W-:Y:S01]  /*5bd0*/  FMUL R7, R6, R155 ;  /* 0x0000009b06077220 */ /* 0x000fe20000400000 */
[----:B------:R-:W-:-:S03]  /*5be0*/  IMAD.MOV.U32 R6, RZ, RZ, R88 ;  /* 0x000000ffff067224 */ /* 0x000fc600078e0058 */
[----:B------:R-:W-:-:S05]  /*5bf0*/  FFMA R7, R28, R154, R7 ;  /* 0x0000009a1c077223 */ /* 0x000fca0000000007 */
[----:B------:R-:W-:-:S04]  /*5c00*/  F2FP.F16.F32.PACK_AB R7, RZ, R7 ;  /* 0x00000007ff07723e */ /* 0x000fc800000000ff */
[----:B------:R-:W-:Y:S01]  /*5c10*/  PRMT R10, R7, 0x7610, R10 ;  /* 0x00007610070a7816 */ /* 0x000fe2000000000a */
[----:B------:R-:W-:-:S05]  /*5c20*/  IMAD.MOV.U32 R7, RZ, RZ, R89 ;  /* 0x000000ffff077224 */ /* 0x000fca00078e0059 */
[----:B------:R0:W-:Y:S01]  /*5c30*/  @P2 STG.E.U16 desc[UR36][R6.64+0x10], R10 ;  /* 0x0000100a06002986 */ /* 0x0001e2000c101524 */
[----:B------:R-:W-:Y:S05]  /*5c40*/  @!P4 BRA `(.L_x_170) ;  /* 0x000000000004c947 */ /* 0x000fea0003800000 */
[----:B------:R0:W5:Y:S02]  /*5c50*/  LDG.E.LTC128B.U16 R168, desc[UR36][R4.64+0x12] ;  /* 0x0000122404a87981 */ /* 0x000164000c1e1520 */
.L_x_170:
[----:B------:R-:W-:Y:S05]  /*5c60*/  BSYNC B1 ;  /* 0x0000000000017941 */ /* 0x000fea0003800000 */
.L_x_169:
        /* <DEDUP_REMOVED lines=9> */
.L_x_172:
[----:B------:R-:W-:Y:S05]  /*5d00*/  BSYNC B1 ;  /* 0x0000000000017941 */ /* 0x000fea0003800000 */
.L_x_171:
[----:B0----5:R-:W-:Y:S01]  /*5d10*/  HADD2.F32 R10, -RZ, R168.H0_H0 ;  /* 0x200000a8ff0a7230 */ /* 0x021fe20000004100 */
[----:B------:R-:W-:Y:S01]  /*5d20*/  ISETP.GT.AND P2, PT, R0, 0x9, P1 ;  /* 0x000000090000780c */ /* 0x000fe20000f44270 */
[----:B------:R-:W-:Y:S03]  /*5d30*/  BSSY B1, `(.L_x_173) ;  /* 0x0000009000017945 */ /* 0x000fe60003800000 */
[----:B------:R-:W-:Y:S01]  /*5d40*/  FMUL R11, R10, R155 ;  /* 0x0000009b0a0b7220 */ /* 0x000fe20000400000 */
[----:B------:R-:W-:-:S03]  /*5d50*/  IADD3 R10, P4, R169, R88, RZ ;  /* 0x00000058a90a7210 */ /* 0x000fc60007f9e0ff */
[----:B------:R-:W-:-:S05]  /*5d60*/  FFMA R11, R30, R154, R11 ;  /* 0x0000009a1e0b7223 */ /* 0x000fca000000000b */
[----:B------:R-:W-:Y:S02]  /*5d70*/  F2FP.F16.F32.PACK_AB R12, RZ, R11 ;  /* 0x0000000bff0c723e */ /* 0x000fe400000000ff */
[----:B------:R-:W-:-:S05]  /*5d80*/  IADD3.X R11, R167, R89, RZ, P4, !PT ;  /* 0x00000059a70b7210 */ /* 0x000fca00027fe4ff */
[----:B------:R0:W-:Y:S01]  /*5d90*/  @P3 STG.E.U16 desc[UR36][R10.64+0x10], R12 ;  /* 0x0000100c0a003986 */ /* 0x0001e2000c101524 */
[----:B------:R-:W-:Y:S05]  /*5da0*/  @!P2 BRA `(.L_x_174) ;  /* 0x000000000004a947 */ /* 0x000fea0003800000 */
[----:B------:R0:W5:Y:S02]  /*5db0*/  LDG.E.LTC128B.U16 R168, desc[UR36][R8.64+0x12] ;  /* 0x0000122408a87981 */ /* 0x000164000c1e1520 */
.L_x_174:
[----:B------:R-:W-:Y:S05]  /*5dc0*/  BSYNC B1 ;  /* 0x0000000000017941 */ /* 0x000fea0003800000 */
.L_x_173:
[----:B0----5:R-:W-:Y:S01]  /*5dd0*/  HADD2.F32 R10, -RZ, R168.H0_H0 ;  /* 0x200000a8ff0a7230 */ /* 0x021fe20000004100 */
[----:B------:R-:W-:Y:S04]  /*5de0*/  BSSY B1, `(.L_x_175) ;  /* 0x000000a000017945 */ /* 0x000fe80003800000 */
[----:B------:R-:W-:Y:S01]  /*5df0*/  FMUL R12, R10, R155 ;  /* 0x0000009b0a0c7220 */ /* 0x000fe20000400000 */
[----:B------:R-:W-:-:S03]  /*5e00*/  IADD3 R10, P3, P4, R169, R158, R95 ;  /* 0x0000009ea90a7210 */ /* 0x000fc60007c7e05f */
[----:B------:R-:W-:Y:S01]  /*5e10*/  FFMA R12, R31, R154, R12 ;  /* 0x0000009a1f0c7223 */ /* 0x000fe2000000000c */
[----:B------:R-:W-:Y:S02]  /*5e20*/  IADD3.X R11, R167, R159, R97, P3, P4 ;  /* 0x0000009fa70b7210 */ /* 0x000fe40001fe8461 */
[----:B------:R-:W-:Y:S02]  /*5e30*/  ISETP.GT.AND P3, PT, R0, 0x10, P0 ;  /* 0x000000100000780c */ /* 0x000fe40000764270 */
[----:B------:R-:W-:-:S05]  /*5e40*/  F2FP.F16.F32.PACK_AB R12, RZ, R12 ;  /* 0x0000000cff0c723e */ /* 0x000fca00000000ff */
[----:B------:R0:W-:Y:S06]  /*5e50*/  @P2 STG.E.U16 desc[UR36][R10.64+0x12], R12 ;  /* 0x0000120c0a002986 */ /* 0x0001ec000c101524 */
[----:B------:R-:W-:Y:S05]  /*5e60*/  @!P3 BRA `(.L_x_176) ;  /* 0x000000000004b947 */ /* 0x000fea0003800000 */
[----:B------:R0:W5:Y:S02]  /*5e70*/  LDG.E.LTC128B.U16 R168, desc[UR36][R4.64+0x20] ;  /* 0x0000202404a87981 */ /* 0x000164000c1e1520 */
.L_x_176:
[----:B------:R-:W-:Y:S05]  /*5e80*/  BSYNC B1 ;  /* 0x0000000000017941 */ /* 0x000fea0003800000 */
.L_x_175:
        /* <DEDUP_REMOVED lines=9> */
.L_x_178:
[----:B------:R-:W-:Y:S05]  /*5f20*/  BSYNC B1 ;  /* 0x0000000000017941 */ /* 0x000fea0003800000 */
.L_x_177:
[----:B-----5:R-:W-:Y:S01]  /*5f30*/  HADD2.F32 R12, -RZ, R168.H0_H0 ;  /* 0x200000a8ff0c7230 */ /* 0x020fe20000004100 */
        /* <DEDUP_REMOVED lines=8> */
.L_x_180:
[----:B------:R-:W-:Y:S05]  /*5fc0*/  BSYNC B1 ;  /* 0x0000000000017941 */ /* 0x000fea0003800000 */
.L_x_179:
        /* <DEDUP_REMOVED lines=9> */
.L_x_182:
[----:B------:R-:W-:Y:S05]  /*6060*/  BSYNC B1 ;  /* 0x0000000000017941 */ /* 0x000fea0003800000 */
.L_x_181:
        /* <DEDUP_REMOVED lines=9> */
.L_x_184:
[----:B------:R-:W-:Y:S05]  /*6100*/  BSYNC B1 ;  /* 0x0000000000017941 */ /* 0x000fea0003800000 */
.L_x_183:
        /* <DEDUP_REMOVED lines=9> */
.L_x_186:
[----:B------:R-:W-:Y:S05]  /*61a0*/  BSYNC B1 ;  /* 0x0000000000017941 */ /* 0x000fea0003800000 */
.L_x_185:
        /* <DEDUP_REMOVED lines=9> */
.L_x_188:
[----:B------:R-:W-:Y:S05]  /*6240*/  BSYNC B1 ;  /* 0x0000000000017941 */ /* 0x000fea0003800000 */
.L_x_187:
        /* <DEDUP_REMOVED lines=9> */
.L_x_190:
[----:B------:R-:W-:Y:S05]  /*62e0*/  BSYNC B1 ;  /* 0x0000000000017941 */ /* 0x000fea0003800000 */
.L_x_189:
        /* <DEDUP_REMOVED lines=9> */
.L_x_192:
[----:B------:R-:W-:Y:S05]  /*6380*/  BSYNC B1 ;  /* 0x0000000000017941 */ /* 0x000fea0003800000 */
.L_x_191:
        /* <DEDUP_REMOVED lines=9> */
.L_x_194:
[----:B------:R-:W-:Y:S05]  /*6420*/  BSYNC B1 ;  /* 0x0000000000017941 */ /* 0x000fea0003800000 */
.L_x_193:
        /* <DEDUP_REMOVED lines=9> */
.L_x_196:
[----:B------:R-:W-:Y:S05]  /*64c0*/  BSYNC B1 ;  /* 0x0000000000017941 */ /* 0x000fea0003800000 */
.L_x_195:
        /* <DEDUP_REMOVED lines=9> */
.L_x_198:
[----:B------:R-:W-:Y:S05]  /*6560*/  BSYNC B1 ;  /* 0x0000000000017941 */ /* 0x000fea0003800000 */
.L_x_197:
        /* <DEDUP_REMOVED lines=9> */
.L_x_200:
[----:B------:R-:W-:Y:S05]  /*6600*/  BSYNC B1 ;  /* 0x0000000000017941 */ /* 0x000fea0003800000 */
.L_x_199:
        /* <DEDUP_REMOVED lines=9> */
.L_x_202:
[----:B------:R-:W-:Y:S05]  /*66a0*/  BSYNC B1 ;  /* 0x0000000000017941 */ /* 0x000fea0003800000 */
.L_x_201:
        /* <DEDUP_REMOVED lines=9> */
.L_x_204:
[----:B------:R-:W-:Y:S05]  /*6740*/  BSYNC B1 ;  /* 0x0000000000017941 */ /* 0x000fea0003800000 */
.L_x_203:
        /* <DEDUP_REMOVED lines=9> */
.L_x_206:
[----:B------:R-:W-:Y:S05]  /*67e0*/  BSYNC B1 ;  /* 0x0000000000017941 */ /* 0x000fea0003800000 */
.L_x_205:
        /* <DEDUP_REMOVED lines=9> */
.L_x_208:
[----:B------:R-:W-:Y:S05]  /*6880*/  BSYNC B1 ;  /* 0x0000000000017941 */ /* 0x000fea0003800000 */
.L_x_207:
        /* <DEDUP_REMOVED lines=9> */
.L_x_210:
[----:B------:R-:W-:Y:S05]  /*6920*/  BSYNC B1 ;  /* 0x0000000000017941 */ /* 0x000fea0003800000 */
.L_x_209:
        /* <DEDUP_REMOVED lines=9> */
.L_x_212:
[----:B------:R-:W-:Y:S05]  /*69c0*/  BSYNC B1 ;  /* 0x0000000000017941 */ /* 0x000fea0003800000 */
.L_x_211:
        /* <DEDUP_REMOVED lines=9> */
.L_x_214:
[----:B------:R-:W-:Y:S05]  /*6a60*/  BSYNC B1 ;  /* 0x0000000000017941 */ /* 0x000fea0003800000 */
.L_x_213:
        /* <DEDUP_REMOVED lines=9> */
.L_x_216:
[----:B------:R-:W-:Y:S05]  /*6b00*/  BSYNC B1 ;  /* 0x0000000000017941 */ /* 0x000fea0003800000 */
.L_x_215:
        /* <DEDUP_REMOVED lines=9> */
.L_x_218:
[----:B------:R-:W-:Y:S05]  /*6ba0*/  BSYNC B1 ;  /* 0x0000000000017941 */ /* 0x000fea0003800000 */
.L_x_217:
        /* <DEDUP_REMOVED lines=9> */
.L_x_220:
[----:B------:R-:W-:Y:S05]  /*6c40*/  BSYNC B1 ;  /* 0x0000000000017941 */ /* 0x000fea0003800000 */
.L_x_219:
        /* <DEDUP_REMOVED lines=9> */
.L_x_222:
[----:B------:R-:W-:Y:S05]  /*6ce0*/  BSYNC B1 ;  /* 0x0000000000017941 */ /* 0x000fea0003800000 */
.L_x_221:
        /* <DEDUP_REMOVED lines=9> */
.L_x_224:
[----:B------:R-:W-:Y:S05]  /*6d80*/  BSYNC B1 ;  /* 0x0000000000017941 */ /* 0x000fea0003800000 */
.L_x_223:
        /* <DEDUP_REMOVED lines=9> */
.L_x_226:
[----:B------:R-:W-:Y:S05]  /*6e20*/  BSYNC B1 ;  /* 0x0000000000017941 */ /* 0x000fea0003800000 */
.L_x_225:
        /* <DEDUP_REMOVED lines=9> */
.L_x_228:
[----:B------:R-:W-:Y:S05]  /*6ec0*/  BSYNC B1 ;  /* 0x0000000000017941 */ /* 0x000fea0003800000 */
.L_x_227:
        /* <DEDUP_REMOVED lines=9> */
.L_x_230:
[----:B------:R-:W-:Y:S05]  /*6f60*/  BSYNC B1 ;  /* 0x0000000000017941 */ /* 0x000fea0003800000 */
.L_x_229:
        /* <DEDUP_REMOVED lines=9> */
.L_x_232:
[----:B------:R-:W-:Y:S05]  /*7000*/  BSYNC B1 ;  /* 0x0000000000017941 */ /* 0x000fea0003800000 */
.L_x_231:
        /* <DEDUP_REMOVED lines=9> */
.L_x_234:
[----:B------:R-:W-:Y:S05]  /*70a0*/  BSYNC B1 ;  /* 0x0000000000017941 */ /* 0x000fea0003800000 */
.L_x_233:
        /* <DEDUP_REMOVED lines=9> */
.L_x_236:
[----:B------:R-:W-:Y:S05]  /*7140*/  BSYNC B1 ;  /* 0x0000000000017941 */ /* 0x000fea0003800000 */
.L_x_235:
        /* <DEDUP_REMOVED lines=9> */
.L_x_238:
[----:B------:R-:W-:Y:S05]  /*71e0*/  BSYNC B1 ;  /* 0x0000000000017941 */ /* 0x000fea0003800000 */
.L_x_237:
        /* <DEDUP_REMOVED lines=9> */
.L_x_240:
[----:B------:R-:W-:Y:S05]  /*7280*/  BSYNC B1 ;  /* 0x0000000000017941 */ /* 0x000fea0003800000 */
.L_x_239:
        /* <DEDUP_REMOVED lines=9> */
.L_x_242:
[----:B------:R-:W-:Y:S05]  /*7320*/  BSYNC B1 ;  /* 0x0000000000017941 */ /* 0x000fea0003800000 */
.L_x_241:
        /* <DEDUP_REMOVED lines=9> */
.L_x_244:
[----:B------:R-:W-:Y:S05]  /*73c0*/  BSYNC B1 ;  /* 0x0000000000017941 */ /* 0x000fea0003800000 */
.L_x_243:
        /* <DEDUP_REMOVED lines=9> */
.L_x_246:
[----:B------:R-:W-:Y:S05]  /*7460*/  BSYNC B1 ;  /* 0x0000000000017941 */ /* 0x000fea0003800000 */
.L_x_245:
        /* <DEDUP_REMOVED lines=9> */
.L_x_248:
[----:B------:R-:W-:Y:S05]  /*7500*/  BSYNC B1 ;  /* 0x0000000000017941 */ /* 0x000fea0003800000 */
.L_x_247:
        /* <DEDUP_REMOVED lines=9> */
.L_x_250:
[----:B------:R-:W-:Y:S05]  /*75a0*/  BSYNC B1 ;  /* 0x0000000000017941 */ /* 0x000fea0003800000 */
.L_x_249:
        /* <DEDUP_REMOVED lines=9> */
.L_x_252:
[----:B------:R-:W-:Y:S05]  /*7640*/  BSYNC B1 ;  /* 0x0000000000017941 */ /* 0x000fea0003800000 */
.L_x_251:
        /* <DEDUP_REMOVED lines=9> */
.L_x_254:
[----:B------:R-:W-:Y:S05]  /*76e0*/  BSYNC B1 ;  /* 0x0000000000017941 */ /* 0x000fea0003800000 */
.L_x_253:
        /* <DEDUP_REMOVED lines=9> */
.L_x_256:
[----:B------:R-:W-:Y:S05]  /*7780*/  BSYNC B1 ;  /* 0x0000000000017941 */ /* 0x000fea0003800000 */
.L_x_255:
        /* <DEDUP_REMOVED lines=9> */
.L_x_258:
[----:B------:R-:W-:Y:S05]  /*7820*/  BSYNC B1 ;  /* 0x0000000000017941 */ /* 0x000fea0003800000 */
.L_x_257:
        /* <DEDUP_REMOVED lines=9> */
.L_x_260:
[----:B------:R-:W-:Y:S05]  /*78c0*/  BSYNC B1 ;  /* 0x0000000000017941 */ /* 0x000fea0003800000 */
.L_x_259:
        /* <DEDUP_REMOVED lines=9> */
.L_x_262:
[----:B------:R-:W-:Y:S05]  /*7960*/  BSYNC B1 ;  /* 0x0000000000017941 */ /* 0x000fea0003800000 */
.L_x_261:
        /* <DEDUP_REMOVED lines=9> */
.L_x_264:
[----:B------:R-:W-:Y:S05]  /*7a00*/  BSYNC B1 ;  /* 0x0000000000017941 */ /* 0x000fea0003800000 */
.L_x_263:
        /* <DEDUP_REMOVED lines=9> */
.L_x_266:
[----:B------:R-:W-:Y:S05]  /*7aa0*/  BSYNC B1 ;  /* 0x0000000000017941 */ /* 0x000fea0003800000 */
.L_x_265:
        /* <DEDUP_REMOVED lines=9> */
.L_x_268:
[----:B------:R-:W-:Y:S05]  /*7b40*/  BSYNC B1 ;  /* 0x0000000000017941 */ /* 0x000fea0003800000 */
.L_x_267:
        /* <DEDUP_REMOVED lines=9> */
.L_x_270:
[----:B------:R-:W-:Y:S05]  /*7be0*/  BSYNC B1 ;  /* 0x0000000000017941 */ /* 0x000fea0003800000 */
.L_x_269:
        /* <DEDUP_REMOVED lines=9> */
.L_x_272:
[----:B------:R-:W-:Y:S05]  /*7c80*/  BSYNC B1 ;  /* 0x0000000000017941 */ /* 0x000fea0003800000 */
.L_x_271:
        /* <DEDUP_REMOVED lines=9> */
.L_x_274:
[----:B------:R-:W-:Y:S05]  /*7d20*/  BSYNC B1 ;  /* 0x0000000000017941 */ /* 0x000fea0003800000 */
.L_x_273:
        /* <DEDUP_REMOVED lines=9> */
.L_x_276:
[----:B------:R-:W-:Y:S05]  /*7dc0*/  BSYNC B1 ;  /* 0x0000000000017941 */ /* 0x000fea0003800000 */
.L_x_275:
        /* <DEDUP_REMOVED lines=9> */
.L_x_278:
[----:B------:R-:W-:Y:S05]  /*7e60*/  BSYNC B1 ;  /* 0x0000000000017941 */ /* 0x000fea0003800000 */
.L_x_277:
        /* <DEDUP_REMOVED lines=9> */
.L_x_280:
[----:B------:R-:W-:Y:S05]  /*7f00*/  BSYNC B1 ;  /* 0x0000000000017941 */ /* 0x000fea0003800000 */
.L_x_279:
        /* <DEDUP_REMOVED lines=9> */
.L_x_282:
[----:B------:R-:W-:Y:S05]  /*7fa0*/  BSYNC B1 ;  /* 0x0000000000017941 */ /* 0x000fea0003800000 */
.L_x_281:
[----:B01---5:R-:W-:Y:S01]  /*7fb0*/  HADD2.F32 R4, -RZ, R168.H0_H0 ;  /* 0x200000a8ff047230 */ /* 0x023fe20000004100 */
        /* <DEDUP_REMOVED lines=8> */
.L_x_284:
[----:B------:R-:W-:Y:S05]  /*8040*/  BSYNC B1 ;  /* 0x0000000000017941 */ /* 0x000fea0003800000 */
.L_x_283:
[----:B0----5:R-:W-:Y:S01]  /*8050*/  HADD2.F32 R4, -RZ, R168.H0_H0 ;  /* 0x200000a8ff047230 */ /* 0x021fe20000004100 */
        /* <DEDUP_REMOVED lines=11> */
.L_x_286:
[----:B------:R-:W-:Y:S05]  /*8110*/  BSYNC B1 ;  /* 0x0000000000017941 */ /* 0x000fea0003800000 */
.L_x_285:
[----:B------:R-:W-:Y:S05]  /*8120*/  @!P1 BRA `(.L_x_287) ;  /* 0x00000024003c9947 */ /* 0x000fea0003800000 */
[----:B-----5:R-:W-:-:S05]  /*8130*/  HADD2.F32 R168, -RZ, R168.H0_H0 ;  /* 0x200000a8ffa87230 */ /* 0x020fca0000004100 */
[----:B------:R-:W-:-:S04]  /*8140*/  FMUL R168, R168, R155 ;  /* 0x0000009ba8a87220 */ /* 0x000fc80000400000 */
[----:B------:R-:W-:-:S05]  /*8150*/  FFMA R168, R87, R154, R168 ;  /* 0x0000009a57a87223 */ /* 0x000fca00000000a8 */
[----:B------:R-:W-:-:S05]  /*8160*/  F2FP.F16.F32.PACK_AB R168, RZ, R168 ;  /* 0x000000a8ffa8723e */ /* 0x000fca00000000ff */
[----:B------:R0:W-:Y:S01]  /*8170*/  STG.E.U16 desc[UR36][R10.64+0xf2], R168 ;  /* 0x0000f2a80a007986 */ /* 0x0001e2000c101524 */
[----:B------:R-:W-:Y:S05]  /*8180*/  BRA `(.L_x_287) ;  /* 0x0000002400247947 */ /* 0x000fea0003800000 */
.L_x_36:
[----:B------:R-:W-:Y:S01]  /*8190*/  ULDC.64 UR4, c[0x0][0x5c0] ;  /* 0x0001700000047ab9 */ /* 0x000fe20000000a00 */
[----:B------:R-:W-:Y:S01]  /*81a0*/  ISETP.GT.AND P4, PT, R0, 0x1, P2 ;  /* 0x000000010000780c */ /* 0x000fe20001784270 */
[-C--:B------:R-:W-:Y:S01]  /*81b0*/  FMUL R88, R88, R154.reuse ;  /* 0x0000009a58587220 */ /* 0x080fe20000400000 */
[----:B------:R-:W-:Y:S01]  /*81c0*/  LEA R6, P1, R166, UR4, 0x1 ;  /* 0x00000004a6067c11 */ /* 0x000fe2000f8208ff */
[-C--:B------:R-:W-:Y:S01]  /*81d0*/  FMUL R89, R89, R154.reuse ;  /* 0x0000009a59597220 */ /* 0x080fe20000400000 */
[----:B------:R-:W-:Y:S02]  /*81e0*/  IMAD.SHL.U32 R11, R4, 0x10, RZ ;  /* 0x00000010040b7824 */ /* 0x000fe400078e00ff */
[-C--:B------:R-:W-:Y:S01]  /*81f0*/  FMUL R90, R90, R154.reuse ;  /* 0x0000009a5a5a7220 */ /* 0x080fe20000400000 */
[----:B------:R-:W-:Y:S01]  /*8200*/  LEA.HI.X R7, R166, UR5, R171, 0x1, P1 ;  /* 0x00000005a6077c11 */ /* 0x000fe200088f0cab */
[----:B------:R-:W-:Y:S01]  /*8210*/  FMUL R91, R91, R154 ;  /* 0x0000009a5b5b7220 */ /* 0x000fe20000400000 */
[----:B------:R-:W-:Y:S01]  /*8220*/  F2FP.F16.F32.PACK_AB R88, RZ, R88 ;  /* 0x00000058ff58723e */ /* 0x000fe200000000ff */
[-C--:B------:R-:W-:Y:S01]  /*8230*/  FMUL R92, R92, R154.reuse ;  /* 0x0000009a5c5c7220 */ /* 0x080fe20000400000 */
[----:B------:R-:W-:Y:S01]  /*8240*/  ISETP.GT.AND P1, PT, R157, 0x8, PT ;  /* 0x000000089d00780c */ /* 0x000fe20003f24270 */
[-C--:B------:R-:W-:Y:S01]  /*8250*/  FMUL R93, R93, R154.reuse ;  /* 0x0000009a5d5d7220 */ /* 0x080fe20000400000 */
[----:B------:R-:W-:Y:S01]  /*8260*/  F2FP.F16.F32.PACK_AB R89, RZ, R89 ;  /* 0x00000059ff59723e */ /* 0x000fe200000000ff */
[----:B------:R-:W-:Y:S01]  /*8270*/  @P0 STG.E.U16 desc[UR36][R6.64], R88 ;  /* 0x0000005806000986 */ /* 0x000fe2000c101524 */
[----:B------:R-:W-:Y:S01]  /*8280*/  ISETP.GT.AND P3, PT, R0, RZ, P1 ;  /* 0x000000ff0000720c */ /* 0x000fe20000f64270 */
[-C--:B------:R-:W-:Y:S01]  /*8290*/  FMUL R94, R94, R154.reuse ;  /* 0x0000009a5e5e7220 */ /* 0x080fe20000400000 */
[----:B------:R-:W-:Y:S01]  /*82a0*/  ISETP.GT.AND P0, PT, R0, 0x1, P1 ;  /* 0x000000010000780c */ /* 0x000fe20000f04270 */
[----:B------:R-:W-:Y:S01]  /*82b0*/  @P4 STG.E.U16 desc[UR36][R6.64+0x2], R89 ;  /* 0x0000025906004986 */ /* 0x000fe2000c101524 */
[----:B------:R-:W-:Y:S01]  /*82c0*/  SHF.L.U64.HI R9, R4, 0x4, R5 ;  /* 0x0000000404097819 */ /* 0x000fe20000010205 */
[----:B------:R-:W-:Y:S01]  /*82d0*/  FMUL R95, R95, R154 ;  /* 0x0000009a5f5f7220 */ /* 0x000fe20000400000 */
[----:B------:R-:W-:Y:S01]  /*82e0*/  IADD3 R12, P4, R11, R6, RZ ;  /* 0x000000060b0c7210 */ /* 0x000fe20007f9e0ff */
[----:B------:R-:W-:Y:S01]  /*82f0*/  FMUL R96, R96, R154 ;  /* 0x0000009a60607220 */ /* 0x000fe20000400000 */
[----:B------:R-:W-:Y:S01]  /*8300*/  F2FP.F16.F32.PACK_AB R90, RZ, R90 ;  /* 0x0000005aff5a723e */ /* 0x000fe200000000ff */
[-C--:B------:R-:W-:Y:S01]  /*8310*/  FMUL R97, R97, R154.reuse ;  /* 0x0000009a61617220 */ /* 0x080fe20000400000 */
[----:B------:R-:W-:Y:S01]  /*8320*/  F2FP.F16.F32.PACK_AB R91, RZ, R91 ;  /* 0x0000005bff5b723e */ /* 0x000fe200000000ff */
[----:B------:R-:W-:Y:S01]  /*8330*/  IMAD.X R13, R9, 0x1, R7, P4 ;  /* 0x00000001090d7824 */ /* 0x000fe200020e0607 */
[----:B------:R-:W-:Y:S01]  /*8340*/  ISETP.GT.AND P4, PT, R0, 0x9, P2 ;  /* 0x000000090000780c */ /* 0x000fe20001784270 */
[----:B------:R-:W-:Y:S01]  /*8350*/  FMUL R98, R98, R154 ;  /* 0x0000009a62627220 */ /* 0x000fe20000400000 */
[----:B------:R-:W-:Y:S01]  /*8360*/  F2FP.F16.F32.PACK_AB R92, RZ, R92 ;  /* 0x0000005cff5c723e */ /* 0x000fe200000000ff */
[-C--:B------:R-:W-:Y:S01]  /*8370*/  FMUL R99, R99, R154.reuse ;  /* 0x0000009a63637220 */ /* 0x080fe20000400000 */
[----:B------:R-:W-:Y:S01]  /*8380*/  @P3 STG.E.U16 desc[UR36][R12.64], R90 ;  /* 0x0000005a0c003986 */ /* 0x000fe2000c101524 */
[----:B------:R-:W-:Y:S01]  /*8390*/  ISETP.GT.AND P3, PT, R0, 0x8, P2 ;  /* 0x000000080000780c */ /* 0x000fe20001764270 */
[-C--:B------:R-:W-:Y:S01]  /*83a0*/  FMUL R100, R100, R154.reuse ;  /* 0x0000009a64647220 */ /* 0x080fe20000400000 */
[----:B------:R-:W-:Y:S01]  /*83b0*/  F2FP.F16.F32.PACK_AB R93, RZ, R93 ;  /* 0x0000005dff5d723e */ /* 0x000fe200000000ff */
[----:B------:R-:W-:Y:S01]  /*83c0*/  @P0 STG.E.U16 desc[UR36][R12.64+0x2], R91 ;  /* 0x0000025b0c000986 */ /* 0x000fe2000c101524 */
[----:B------:R-:W-:Y:S01]  /*83d0*/  ISETP.GT.AND P0, PT, R0, 0x8, P1 ;  /* 0x000000080000780c */ /* 0x000fe20000f04270 */
[----:B------:R-:W-:Y:S01]  /*83e0*/  FMUL R101, R101, R154 ;  /* 0x0000009a65657220 */ /* 0x000fe20000400000 */
[----:B------:R-:W-:Y:S01]  /*83f0*/  F2FP.F16.F32.PACK_AB R94, RZ, R94 ;  /* 0x0000005eff5e723e */ /* 0x000fe200000000ff */
[-C--:B------:R-:W-:Y:S01]  /*8400*/  FMUL R102, R102, R154.reuse ;  /* 0x0000009a66667220 */ /* 0x080fe20000400000 */
[----:B------:R-:W-:Y:S01]  /*8410*/  F2FP.F16.F32.PACK_AB R95, RZ, R95 ;  /* 0x0000005fff5f723e */ /* 0x000fe200000000ff */
[----:B------:R-:W-:Y:S01]  /*8420*/  FMUL R103, R103, R154 ;  /* 0x0000009a67677220 */ /* 0x000fe20000400000 */
[----:B------:R-:W-:Y:S01]  /*8430*/  F2FP.F16.F32.PACK_AB R96, RZ, R96 ;  /* 0x00000060ff60723e */ /* 0x000fe200000000ff */
[-C--:B------:R-:W-:Y:S01]  /*8440*/  FMUL R104, R104, R154.reuse ;  /* 0x0000009a68687220 */ /* 0x080fe20000400000 */
[----:B------:R-:W-:Y:S01]  /*8450*/  F2FP.F16.F32.PACK_AB R97, RZ, R97 ;  /* 0x00000061ff61723e */ /* 0x000fe200000000ff */
[----:B------:R-:W-:Y:S01]  /*8460*/  @P3 STG.E.U16 desc[UR36][R6.64+0x10], R92 ;  /* 0x0000105c06003986 */ /* 0x000fe2000c101524 */
[C---:B------:R-:W-:Y:S01]  /*8470*/  ISETP.GT.AND P3, PT, R0.reuse, 0x9, P1 ;  /* 0x000000090000780c */ /* 0x040fe20000f64270 */
[----:B------:R-:W-:Y:S01]  /*8480*/  FMUL R105, R105, R154 ;  /* 0x0000009a69697220 */ /* 0x000fe20000400000 */
[----:B------:R-:W-:Y:S01]  /*8490*/  F2FP.F16.F32.PACK_AB R98, RZ, R98 ;  /* 0x00000062ff62723e */ /* 0x000fe200000000ff */
        /* <DEDUP_REMOVED lines=162> */
[----:B------:R-:W-:Y:S01]  /*8ec0*/  IMAD.SHL.U32 R15, R4, 0x100, RZ ;  /* 0x00000100040f7824 */ /* 0x000fe200078e00ff */
[----:B------:R-:W-:Y:S01]  /*8ed0*/  F2FP.F16.F32.PACK_AB R145, RZ, R145 ;  /* 0x00000091ff91723e */ /* 0x000fe200000000ff */
[----:B------:R-:W-:Y:S01]  /*8ee0*/  @P3 STG.E.U16 desc[UR36][R6.64+0xa0], R128 ;  /* 0x0000a08006003986 */ /* 0x000fe2000c101524 */
[----:B------:R-:W-:Y:S01]  /*8ef0*/  ISETP.GT.AND P3, PT, R0, 0x51, P1 ;  /* 0x000000510000780c */ /* 0x000fe20000f64270 */
[----:B------:R-:W-:Y:S01]  /*8f00*/  FMUL R24, R24, R154 ;  /* 0x0000009a18187220 */ /* 0x000fe20000400000 */
[----:B------:R-:W-:Y:S01]  /*8f10*/  F2FP.F16.F32.PACK_AB R146, RZ, R146 ;  /* 0x00000092ff92723e */ /* 0x000fe200000000ff */
[----:B------:R-:W-:Y:S01]  /*8f20*/  @P4 STG.E.U16 desc[UR36][R6.64+0xa2], R129 ;  /* 0x0000a28106004986 */ /* 0x000fe2000c101524 */
[C---:B------:R-:W-:Y:S01]  /*8f30*/  ISETP.GT.AND P4, PT, R0.reuse, 0x58, P2 ;  /* 0x000000580000780c */ /* 0x040fe20001784270 */
        /* <DEDUP_REMOVED lines=18> */
[-C--:B------:R-:W-:Y:S01]  /*9060*/  FMUL R30, R30, R154.reuse ;  /* 0x0000009a1e1e7220 */ /* 0x080fe20000400000 */
[----:B------:R-:W-:Y:S01]  /*9070*/  SHF.L.U64.HI R5, R4, 0x8, R5 ;  /* 0x0000000804057819 */ /* 0x000fe20000010205 */
[----:B------:R-:W-:Y:S01]  /*9080*/  FMUL R31, R31, R154 ;  /* 0x0000009a1f1f7220 */ /* 0x000fe20000400000 */
[----:B------:R-:W-:Y:S01]  /*9090*/  F2FP.F16.F32.PACK_AB R24, RZ, R24 ;  /* 0x00000018ff18723e */ /* 0x000fe200000000ff */
[----:B------:R-:W-:Y:S01]  /*90a0*/  @P3 STG.E.U16 desc[UR36][R12.64+0xb0], R134 ;  /* 0x0000b0860c003986 */ /* 0x000fe2000c101524 */
[----:B------:R-:W-:Y:S01]  /*90b0*/  ISETP.GT.AND P3, PT, R0, 0x61, P2 ;  /* 0x000000610000780c */ /* 0x000fe20001764270 */
        /* <DEDUP_REMOVED lines=43> */
[C---:B------:R-:W-:Y:S01]  /*9370*/  ISETP.GT.AND P2, PT, R0.reuse, 0x79, P2 ;  /* 0x000000790000780c */ /* 0x040fe20001744270 */
        /* <DEDUP_REMOVED lines=10> */
[-C--:B------:R-:W-:Y:S01]  /*9420*/  FMUL R48, R48, R154.reuse ;  /* 0x0000009a30307220 */ /* 0x080fe20000400000 */
[----:B------:R-:W-:Y:S01]  /*9430*/  F2FP.F16.F32.PACK_AB R41, RZ, R41 ;  /* 0x00000029ff29723e */ /* 0x000fe200000000ff */
[----:B------:R-:W-:Y:S01]  /*9440*/  FMUL R49, R49, R154 ;  /* 0x0000009a31317220 */ /* 0x000fe20000400000 */
[----:B------:R-:W-:Y:S01]  /*9450*/  F2FP.F16.F32.PACK_AB R40, RZ, R40 ;  /* 0x00000028ff28723e */ /* 0x000fe200000000ff */
[----:B------:R-:W-:Y:S01]  /*9460*/  @P4 STG.E.U16 desc[UR36][R12.64+0xe0], R146 ;  /* 0x0000e0920c004986 */ /* 0x000fe2000c101524 */
[----:B------:R-:W-:Y:S01]  /*9470*/  F2FP.F16.F32.PACK_AB R42, RZ, R42 ;  /* 0x0000002aff2a723e */ /* 0x000fe200000000ff */
[-C--:B------:R-:W-:Y:S01]  /*9480*/  FMUL R50, R50, R154.reuse ;  /* 0x0000009a32327220 */ /* 0x080fe20000400000 */
[----:B------:R-:W-:Y:S01]  /*9490*/  F2FP.F16.F32.PACK_AB R43, RZ, R43 ;  /* 0x0000002bff2b723e */ /* 0x000fe200000000ff */
[----:B------:R-:W-:Y:S01]  /*94a0*/  @P0 STG.E.U16 desc[UR36][R12.64+0xe2], R147 ;  /* 0x0000e2930c000986 */ /* 0x000fe2000c101524 */
[C---:B------:R-:W-:Y:S01]  /*94b0*/  ISETP.GT.AND P0, PT, R0.reuse, 0x78, P1 ;  /* 0x000000780000780c */ /* 0x040fe20000f04270 */
[----:B------:R-:W-:Y:S01]  /*94c0*/  FMUL R51, R51, R154 ;  /* 0x0000009a33337220 */ /* 0x000fe20000400000 */
[----:B------:R-:W-:Y:S01]  /*94d0*/  ISETP.GT.AND P1, PT, R0, 0x79, P1 ;  /* 0x000000790000780c */ /* 0x000fe20000f24270 */
[----:B------:R-:W-:Y:S01]  /*94e0*/  @P3 STG.E.U16 desc[UR36][R6.64+0xf0], R148 ;  /* 0x0000f09406003986 */ /* 0x000fe2000c101524 */
[----:B------:R-:W-:Y:S01]  /*94f0*/  IADD3 R14, P3, P4, R11, R6, R15 ;  /* 0x000000060b0e7210 */ /* 0x000fe20007c7e00f */
[----:B------:R-:W-:Y:S01]  /*9500*/  FMUL R52, R52, R154 ;  /* 0x0000009a34347220 */ /* 0x000fe20000400000 */
[----:B------:R-:W-:Y:S01]  /*9510*/  F2FP.F16.F32.PACK_AB R44, RZ, R44 ;  /* 0x0000002cff2c723e */ /* 0x000fe200000000ff */
[----:B------:R0:W-:Y:S01]  /*9520*/  @P2 STG.E.U16 desc[UR36][R6.64+0xf2], R149 ;  /* 0x0000f29506002986 */ /* 0x0001e2000c101524 */
[----:B------:R-:W-:Y:S01]  /*9530*/  IADD3 R4, P2, R15, R6, RZ ;  /* 0x000000060f047210 */ /* 0x000fe20007f5e0ff */
[-C--:B------:R-:W-:Y:S01]  /*9540*/  FMUL R53, R53, R154.reuse ;  /* 0x0000009a35357220 */ /* 0x080fe20000400000 */
[----:B------:R-:W-:Y:S01]  /*9550*/  IADD3.X R15, R9, R7, R5, P3, P4 ;  /* 0x00000007090f7210 */ /* 0x000fe20001fe8405 */
[-C--:B------:R-:W-:Y:S01]  /*9560*/  FMUL R54, R54, R154.reuse ;  /* 0x0000009a36367220 */ /* 0x080fe20000400000 */
[C---:B------:R-:W-:Y:S01]  /*9570*/  ISETP.GT.AND P3, PT, R157.reuse, 0x88, PT ;  /* 0x000000889d00780c */ /* 0x040fe20003f64270 */
[----:B------:R-:W-:Y:S01]  /*9580*/  @P0 STG.E.U16 desc[UR36][R12.64+0xf0], R150 ;  /* 0x0000f0960c000986 */ /* 0x000fe2000c101524 */
[----:B------:R-:W-:Y:S01]  /*9590*/  ISETP.GT.AND P0, PT, R157, 0x80, PT ;  /* 0x000000809d00780c */ /* 0x000fe20003f04270 */
[----:B------:R-:W-:Y:S01]  /*95a0*/  IMAD.X R5, R5, 0x1, R7, P2 ;  /* 0x0000000105057824 */ /* 0x000fe200010e0607 */
[C---:B------:R-:W-:Y:S01]  /*95b0*/  ISETP.GT.AND P2, PT, R0.reuse, RZ, P3 ;  /* 0x000000ff0000720c */ /* 0x040fe20001f44270 */
[----:B------:R-:W-:Y:S01]  /*95c0*/  @P1 STG.E.U16 desc[UR36][R12.64+0xf2], R151 ;  /* 0x0000f2970c001986 */ /* 0x000fe2000c101524 */
[C---:B------:R-:W-:Y:S01]  /*95d0*/  ISETP.GT.AND P1, PT, R0.reuse, RZ, P0 ;  /* 0x000000ff0000720c */ /* 0x040fe20000724270 */
[-C--:B------:R-:W-:Y:S01]  /*95e0*/  FMUL R55, R55, R154.reuse ;  /* 0x0000009a37377220 */ /* 0x080fe20000400000 */
[----:B------:R-:W-:Y:S01]  /*95f0*/  ISETP.GT.AND P4, PT, R0, 0x1, P0 ;  /* 0x000000010000780c */ /* 0x000fe20000784270 */
[-C--:B------:R-:W-:Y:S01]  /*9600*/  FMUL R56, R56, R154.reuse ;  /* 0x0000009a38387220 */ /* 0x080fe20000400000 */
[----:B------:R-:W-:Y:S01]  /*9610*/  F2FP.F16.F32.PACK_AB R45, RZ, R45 ;  /* 0x0000002dff2d723e */ /* 0x000fe200000000ff */
[----:B------:R-:W-:Y:S01]  /*9620*/  FMUL R57, R57, R154 ;  /* 0x0000009a39397220 */ /* 0x000fe20000400000 */
[----:B------:R-:W-:Y:S01]  /*9630*/  F2FP.F16.F32.PACK_AB R46, RZ, R46 ;  /* 0x0000002eff2e723e */ /* 0x000fe200000000ff */
[-C--:B------:R-:W-:Y:S01]  /*9640*/  FMUL R58, R58, R154.reuse ;  /* 0x0000009a3a3a7220 */ /* 0x080fe20000400000 */
[----:B------:R-:W-:Y:S01]  /*9650*/  F2FP.F16.F32.PACK_AB R47, RZ, R47 ;  /* 0x0000002fff2f723e */ /* 0x000fe200000000ff */
[----:B------:R-:W-:Y:S01]  /*9660*/  FMUL R59, R59, R154 ;  /* 0x0000009a3b3b7220 */ /* 0x000fe20000400000 */
[----:B------:R-:W-:Y:S01]  /*9670*/  F2FP.F16.F32.PACK_AB R48, RZ, R48 ;  /* 0x00000030ff30723e */ /* 0x000fe200000000ff */
[----:B------:R-:W-:Y:S01]  /*9680*/  FMUL R60, R60, R154 ;  /* 0x0000009a3c3c7220 */ /* 0x000fe20000400000 */
[----:B------:R-:W-:Y:S01]  /*9690*/  F2FP.F16.F32.PACK_AB R49, RZ, R49 ;  /* 0x00000031ff31723e */ /* 0x000fe200000000ff */
[----:B------:R-:W-:Y:S01]  /*96a0*/  @P1 STG.E.U16 desc[UR36][R4.64], R24 ;  /* 0x0000001804001986 */ /* 0x000fe2000c101524 */
[----:B0-----:R-:W-:Y:S01]  /*96b0*/  IADD3 R6, P1, R11, R4, RZ ;  /* 0x000000040b067210 */ /* 0x001fe20007f3e0ff */
[----:B------:R-:W-:Y:S01]  /*96c0*/  FMUL R61, R61, R154 ;  /* 0x0000009a3d3d7220 */ /* 0x000fe20000400000 */
[----:B------:R-:W-:Y:S01]  /*96d0*/  F2FP.F16.F32.PACK_AB R50, RZ, R50 ;  /* 0x00000032ff32723e */ /* 0x000fe200000000ff */
[----:B------:R-:W-:Y:S01]  /*96e0*/  @P4 STG.E.U16 desc[UR36][R4.64+0x2], R25 ;  /* 0x0000021904004986 */ /* 0x000fe2000c101524 */
[C---:B------:R-:W-:Y:S01]  /*96f0*/  ISETP.GT.AND P4, PT, R0.reuse, 0x1, P3 ;  /* 0x000000010000780c */ /* 0x040fe20001f84270 */
[--C-:B------:R-:W-:Y:S01]  /*9700*/  IMAD.X R7, R9, 0x1, R5.reuse, P1 ;  /* 0x0000000109077824 */ /* 0x100fe200008e0605 */
[----:B------:R-:W-:Y:S01]  /*9710*/  ISETP.GT.AND P1, PT, R0, 0x8, P0 ;  /* 0x000000080000780c */ /* 0x000fe20000724270 */
[-C--:B------:R-:W-:Y:S01]  /*9720*/  FMUL R62, R62, R154.reuse ;  /* 0x0000009a3e3e7220 */ /* 0x080fe20000400000 */
[----:B------:R-:W-:Y:S01]  /*9730*/  F2FP.F16.F32.PACK_AB R51, RZ, R51 ;  /* 0x00000033ff33723e */ /* 0x000fe200000000ff */
[-C--:B------:R-:W-:Y:S01]  /*9740*/  FMUL R63, R63, R154.reuse ;  /* 0x0000009a3f3f7220 */ /* 0x080fe20000400000 */
[----:B------:R-:W-:Y:S01]  /*9750*/  @P2 STG.E.U16 desc[UR36][R6.64], R26 ;  /* 0x0000001a06002986 */ /* 0x000fe2000c101524 */
[----:B------:R-:W-:Y:S01]  /*9760*/  ISETP.GT.AND P2, PT, R0, 0x9, P0 ;  /* 0x000000090000780c */ /* 0x000fe20000744270 */
[----:B------:R-:W-:Y:S01]  /*9770*/  FMUL R64, R64, R154 ;  /* 0x0000009a40407220 */ /* 0x000fe20000400000 */
[----:B------:R-:W-:Y:S01]  /*9780*/  F2FP.F16.F32.PACK_AB R52, RZ, R52 ;  /* 0x00000034ff34723e */ /* 0x000fe200000000ff */
[-C--:B------:R-:W-:Y:S01]  /*9790*/  FMUL R65, R65, R154.reuse ;  /* 0x0000009a41417220 */ /* 0x080fe20000400000 */
[----:B------:R-:W-:Y:S01]  /*97a0*/  F2FP.F16.F32.PACK_AB R53, RZ, R53 ;  /* 0x00000035ff35723e */ /* 0x000fe200000000ff */
[----:B------:R-:W-:Y:S01]  /*97b0*/  FMUL R66, R66, R154 ;  /* 0x0000009a42427220 */ /* 0x000fe20000400000 */
[----:B------:R0:W-:Y:S01]  /*97c0*/  @P4 STG.E.U16 desc[UR36][R6.64+0x2], R27 ;  /* 0x0000021b06004986 */ /* 0x0001e2000c101524 */
[----:B------:R-:W-:Y:S01]  /*97d0*/  IADD3 R8, P4, R11, R4, RZ ;  /* 0x000000040b087210 */ /* 0x000fe20007f9e0ff */
[----:B------:R-:W-:Y:S01]  /*97e0*/  FMUL R67, R67, R154 ;  /* 0x0000009a43437220 */ /* 0x000fe20000400000 */
[----:B------:R-:W-:Y:S01]  /*97f0*/  F2FP.F16.F32.PACK_AB R54, RZ, R54 ;  /* 0x00000036ff36723e */ /* 0x000fe200000000ff */
[----:B------:R-:W-:Y:S01]  /*9800*/  @P1 STG.E.U16 desc[UR36][R4.64+0x10], R28 ;  /* 0x0000101c04001986 */ /* 0x000fe2000c101524 */
[C---:B------:R-:W-:Y:S01]  /*9810*/  ISETP.GT.AND P1, PT, R0.reuse, 0x8, P3 ;  /* 0x000000080000780c */ /* 0x040fe20001f24270 */
[----:B------:R-:W-:Y:S01]  /*9820*/  IMAD.X R9, R9, 0x1, R5, P4 ;  /* 0x0000000109097824 */ /* 0x000fe200020e0605 */
[C---:B------:R-:W-:Y:S01]  /*9830*/  ISETP.GT.AND P4, PT, R0.reuse, 0x9, P3 ;  /* 0x000000090000780c */ /* 0x040fe20001f84270 */
[----:B------:R-:W-:Y:S01]  /*9840*/  @P2 STG.E.U16 desc[UR36][R4.64+0x12], R29 ;  /* 0x0000121d04002986 */ /* 0x000fe2000c101524 */
        /* <DEDUP_REMOVED lines=27> */
[--C-:B0-----:R-:W-:Y:S01]  /*9a00*/  @P4 IMAD.MOV.U32 R6, RZ, RZ, R14.reuse ;  /* 0x000000ffff064224 */ /* 0x101fe200078e000e */
[----:B------:R-:W-:Y:S01]  /*9a10*/  @P4 MOV R7, R15 ;  /* 0x0000000f00074202 */ /* 0x000fe20000000f00 */
[----:B------:R-:W-:Y:S01]  /*9a20*/  FMUL R77, R77, R154 ;  /* 0x0000009a4d4d7220 */ /* 0x000fe20000400000 */
[----:B------:R-:W-:Y:S01]  /*9a30*/  F2FP.F16.F32.PACK_AB R64, RZ, R64 ;  /* 0x00000040ff40723e */ /* 0x000fe200000000ff */
[-C--:B------:R-:W-:Y:S01]  /*9a40*/  FMUL R78, R78, R154.reuse ;  /* 0x0000009a4e4e7220 */ /* 0x080fe20000400000 */
[----:B------:R-:W-:Y:S01]  /*9a50*/  F2FP.F16.F32.PACK_AB R65, RZ, R65 ;  /* 0x00000041ff41723e */ /* 0x000fe200000000ff */
[----:B------:R0:W-:Y:S01]  /*9a60*/  @P4 STG.E.U16 desc[UR36][R6.64+0x20], R34 ;  /* 0x0000202206004986 */ /* 0x0001e2000c101524 */
        /* <DEDUP_REMOVED lines=9> */
[----:B------:R-:W-:Y:S01]  /*9b00*/  FMUL R83, R83, R154 ;  /* 0x0000009a53537220 */ /* 0x000fe20000400000 */
[----:B------:R-:W-:Y:S01]  /*9b10*/  F2FP.F16.F32.PACK_AB R70, RZ, R70 ;  /* 0x00000046ff46723e */ /* 0x000fe200000000ff */
[----:B0-----:R-:W-:Y:S01]  /*9b20*/  @P2 IMAD.MOV.U32 R6, RZ, RZ, R14 ;  /* 0x000000ffff062224 */ /* 0x001fe200078e000e */
[----:B------:R-:W-:Y:S01]  /*9b30*/  F2FP.F16.F32.PACK_AB R71, RZ, R71 ;  /* 0x00000047ff47723e */ /* 0x000fe200000000ff */
[----:B------:R-:W-:Y:S01]  /*9b40*/  @P2 IMAD.MOV.U32 R7, RZ, RZ, R15 ;  /* 0x000000ffff072224 */ /* 0x000fe200078e000f */
[----:B------:R-:W-:Y:S01]  /*9b50*/  F2FP.F16.F32.PACK_AB R72, RZ, R72 ;  /* 0x00000048ff48723e */ /* 0x000fe200000000ff */
[-C--:B------:R-:W-:Y:S01]  /*9b60*/  FMUL R84, R84, R154.reuse ;  /* 0x0000009a54547220 */ /* 0x080fe20000400000 */
[----:B------:R-:W-:Y:S01]  /*9b70*/  F2FP.F16.F32.PACK_AB R73, RZ, R73 ;  /* 0x00000049ff49723e */ /* 0x000fe200000000ff */
[-C--:B------:R-:W-:Y:S01]  /*9b80*/  FMUL R85, R85, R154.reuse ;  /* 0x0000009a55557220 */ /* 0x080fe20000400000 */
[----:B------:R0:W-:Y:S01]  /*9b90*/  @P2 STG.E.U16 desc[UR36][R6.64+0x22], R35 ;  /* 0x0000222306002986 */ /* 0x0001e2000c101524 */
[----:B------:R-:W-:Y:S01]  /*9ba0*/  ISETP.GT.AND P2, PT, R0, 0x18, P3 ;  /* 0x000000180000780c */ /* 0x000fe20001f44270 */
[----:B------:R-:W-:Y:S01]  /*9bb0*/  FMUL R86, R86, R154 ;  /* 0x0000009a56567220 */ /* 0x000fe20000400000 */
[----:B------:R-:W-:Y:S01]  /*9bc0*/  F2FP.F16.F32.PACK_AB R74, RZ, R74 ;  /* 0x0000004aff4a723e */ /* 0x000fe200000000ff */
[----:B------:R-:W-:Y:S01]  /*9bd0*/  @P1 STG.E.U16 desc[UR36][R4.64+0x30], R36 ;  /* 0x0000302404001986 */ /* 0x000fe2000c101524 */
[C---:B------:R-:W-:Y:S01]  /*9be0*/  ISETP.GT.AND P1, PT, R0.reuse, 0x19, P3 ;  /* 0x000000190000780c */ /* 0x040fe20001f24270 */
[----:B------:R-:W-:Y:S01]  /*9bf0*/  FMUL R87, R87, R154 ;  /* 0x0000009a57577220 */ /* 0x000fe20000400000 */
[----:B------:R-:W-:Y:S01]  /*9c00*/  F2FP.F16.F32.PACK_AB R75, RZ, R75 ;  /* 0x0000004bff4b723e */ /* 0x000fe200000000ff */
[----:B------:R-:W-:Y:S01]  /*9c10*/  @P4 STG.E.U16 desc[UR36][R4.64+0x32], R37 ;  /* 0x0000322504004986 */ /* 0x000fe2000c101524 */
[----:B------:R-:W-:-:S02]  /*9c20*/  ISETP.GT.AND P4, PT, R0, 0x20, P0 ;  /* 0x000000200000780c */ /* 0x000fc40000784270 */
[----:B------:R-:W-:Y:S02]  /*9c30*/  F2FP.F16.F32.PACK_AB R76, RZ, R76 ;  /* 0x0000004cff4c723e */ /* 0x000fe400000000ff */
[----:B------:R-:W-:Y:S01]  /*9c40*/  F2FP.F16.F32.PACK_AB R77, RZ, R77 ;  /* 0x0000004dff4d723e */ /* 0x000fe200000000ff */
[----:B0-----:R-:W-:Y:S01]  /*9c50*/  @P2 IMAD.MOV.U32 R6, RZ, RZ, R14 ;  /* 0x000000ffff062224 */ /* 0x001fe200078e000e */
[----:B------:R-:W-:Y:S01]  /*9c60*/  F2FP.F16.F32.PACK_AB R78, RZ, R78 ;  /* 0x0000004eff4e723e */ /* 0x000fe200000000ff */
[----:B------:R-:W-:Y:S01]  /*9c70*/  @P2 IMAD.MOV.U32 R7, RZ, RZ, R15 ;  /* 0x000000ffff072224 */ /* 0x000fe200078e000f */
[----:B------:R-:W-:Y:S02]  /*9c80*/  F2FP.F16.F32.PACK_AB R79, RZ, R79 ;  /* 0x0000004fff4f723e */ /* 0x000fe400000000ff */
[----:B------:R-:W-:Y:S02]  /*9c90*/  F2FP.F16.F32.PACK_AB R80, RZ, R80 ;  /* 0x00000050ff50723e */ /* 0x000fe400000000ff */
[----:B------:R0:W-:Y:S01]  /*9ca0*/  @P2 STG.E.U16 desc[UR36][R6.64+0x30], R38 ;  /* 0x0000302606002986 */ /* 0x0001e2000c101524 */
[----:B------:R-:W-:-:S02]  /*9cb0*/  ISETP.GT.AND P2, PT, R0, 0x21, P0 ;  /* 0x000000210000780c */ /* 0x000fc40000744270 */
[----:B------:R-:W-:Y:S02]  /*9cc0*/  F2FP.F16.F32.PACK_AB R81, RZ, R81 ;  /* 0x00000051ff51723e */ /* 0x000fe400000000ff */
[----:B------:R-:W-:Y:S02]  /*9cd0*/  F2FP.F16.F32.PACK_AB R82, RZ, R82 ;  /* 0x00000052ff52723e */ /* 0x000fe400000000ff */
[----:B------:R-:W-:Y:S02]  /*9ce0*/  F2FP.F16.F32.PACK_AB R83, RZ, R83 ;  /* 0x00000053ff53723e */ /* 0x000fe400000000ff */
[----:B------:R-:W-:Y:S02]  /*9cf0*/  F2FP.F16.F32.PACK_AB R84, RZ, R84 ;  /* 0x00000054ff54723e */ /* 0x000fe400000000ff */
[----:B------:R-:W-:Y:S01]  /*9d00*/  F2FP.F16.F32.PACK_AB R85, RZ, R85 ;  /* 0x00000055ff55723e */ /* 0x000fe200000000ff */
[----:B0-----:R-:W-:Y:S01]  /*9d10*/  @P1 IMAD.MOV.U32 R6, RZ, RZ, R14 ;  /* 0x000000ffff061224 */ /* 0x001fe200078e000e */
[----:B------:R-:W-:Y:S01]  /*9d20*/  F2FP.F16.F32.PACK_AB R86, RZ, R86 ;  /* 0x00000056ff56723e */ /* 0x000fe200000000ff */
[----:B------:R-:W-:Y:S01]  /*9d30*/  @P1 IMAD.MOV.U32 R7, RZ, RZ, R15 ;  /* 0x000000ffff071224 */ /* 0x000fe200078e000f */
[----:B------:R-:W-:-:S04]  /*9d40*/  F2FP.F16.F32.PACK_AB R87, RZ, R87 ;  /* 0x00000057ff57723e */ /* 0x000fc800000000ff */
[----:B------:R0:W-:Y:S01]  /*9d50*/  @P1 STG.E.U16 desc[UR36][R6.64+0x32], R39 ;  /* 0x0000322706001986 */ /* 0x0001e2000c101524 */
[----:B------:R-:W-:-:S03]  /*9d60*/  ISETP.GT.AND P1, PT, R0, 0x20, P3 ;  /* 0x000000200000780c */ /* 0x000fc60001f24270 */
[----:B------:R-:W-:Y:S01]  /*9d70*/  @P2 STG.E.U16 desc[UR36][R4.64+0x42], R41 ;  /* 0x0000422904002986 */ /* 0x000fe2000c101524 */
[----:B------:R-:W-:-:S03]  /*9d80*/  ISETP.GT.AND P2, PT, R0, 0x21, P3 ;  /* 0x000000210000780c */ /* 0x000fc60001f44270 */
[----:B------:R-:W-:Y:S01]  /*9d90*/  @P4 STG.E.U16 desc[UR36][R4.64+0x40], R40 ;  /* 0x0000402804004986 */ /* 0x000fe2000c101524 */
[----:B------:R-:W-:-:S05]  /*9da0*/  ISETP.GT.AND P4, PT, R0, 0x28, P0 ;  /* 0x000000280000780c */ /* 0x000fca0000784270 */
[----:B0-----:R-:W-:Y:S02]  /*9db0*/  @P1 IMAD.MOV.U32 R6, RZ, RZ, R14 ;  /* 0x000000ffff061224 */ /* 0x001fe400078e000e */
[----:B------:R-:W-:-:S05]  /*9dc0*/  @P1 IMAD.MOV.U32 R7, RZ, RZ, R15 ;  /* 0x000000ffff071224 */ /* 0x000fca00078e000f */
[----:B------:R0:W-:Y:S01]  /*9dd0*/  @P1 STG.E.U16 desc[UR36][R6.64+0x40], R42 ;  /* 0x0000402a06001986 */ /* 0x0001e2000c101524 */
[----:B------:R-:W-:Y:S01]  /*9de0*/  ISETP.GT.AND P1, PT, R0, 0x29, P0 ;  /* 0x000000290000780c */ /* 0x000fe20000724270 */
[----:B0-----:R-:W-:Y:S01]  /*9df0*/  @P2 IMAD.MOV.U32 R6, RZ, RZ, R14 ;  /* 0x000000ffff062224 */ /* 0x001fe200078e000e */
[----:B------:R-:W-:-:S05]  /*9e00*/  @P2 MOV R7, R15 ;  /* 0x0000000f00072202 */ /* 0x000fca0000000f00 */
        /* <DEDUP_REMOVED lines=10> */
[----:B0-----:R-:W-:Y:S02]  /*9eb0*/  @P4 IMAD.MOV.U32 R6, RZ, RZ, R14 ;  /* 0x000000ffff064224 */ /* 0x001fe400078e000e */
[----:B------:R-:W-:-:S05]  /*9ec0*/  @P4 IMAD.MOV.U32 R7, RZ, RZ, R15 ;  /* 0x000000ffff074224 */ /* 0x000fca00078e000f */
[----:B------:R0:W-:Y:S01]  /*9ed0*/  @P4 STG.E.U16 desc[UR36][R6.64+0x52], R47 ;  /* 0x0000522f06004986 */ /* 0x0001e2000c101524 */
[----:B------:R-:W-:-:S03]  /*9ee0*/  ISETP.GT.AND P4, PT, R0, 0x31, P0 ;  /* 0x000000310000780c */ /* 0x000fc60000784270 */
[----:B------:R-:W-:Y:S01]  /*9ef0*/  @P1 STG.E.U16 desc[UR36][R4.64+0x60], R48 ;  /* 0x0000603004001986 */ /* 0x000fe2000c101524 */
[----:B------:R-:W-:Y:S01]  /*9f00*/  ISETP.GT.AND P1, PT, R0, 0x31, P3 ;  /* 0x000000310000780c */ /* 0x000fe20001f24270 */
[----:B0-----:R-:W-:Y:S02]  /*9f10*/  @P2 IMAD.MOV.U32 R6, RZ, RZ, R14 ;  /* 0x000000ffff062224 */ /* 0x001fe400078e000e */
[----:B------:R-:W-:-:S06]  /*9f20*/  @P2 IMAD.MOV.U32 R7, RZ, RZ, R15 ;  /* 0x000000ffff072224 */ /* 0x000fcc00078e000f */
[----:B------:R-:W-:Y:S01]  /*9f30*/  @P4 STG.E.U16 desc[UR36][R4.64+0x62], R49 ;  /* 0x0000623104004986 */ /* 0x000fe2000c101524 */
[----:B------:R-:W-:-:S03]  /*9f40*/  ISETP.GT.AND P4, PT, R0, 0x39, P0 ;  /* 0x000000390000780c */ /* 0x000fc60000784270 */
[----:B------:R0:W-:Y:S01]  /*9f50*/  @P2 STG.E.U16 desc[UR36][R6.64+0x60], R50 ;  /* 0x0000603206002986 */ /* 0x0001e2000c101524 */
[----:B------:R-:W-:Y:S01]  /*9f60*/  ISETP.GT.AND P2, PT, R0, 0x38, P0 ;  /* 0x000000380000780c */ /* 0x000fe20000744270 */
[----:B0-----:R-:W-:Y:S02]  /*9f70*/  @P1 IMAD.MOV.U32 R6, RZ, RZ, R14 ;  /* 0x000000ffff061224 */ /* 0x001fe400078e000e */
[----:B------:R-:W-:-:S05]  /*9f80*/  @P1 IMAD.MOV.U32 R7, RZ, RZ, R15 ;  /* 0x000000ffff071224 */ /* 0x000fca00078e000f */
[----:B------:R0:W-:Y:S01]  /*9f90*/  @P1 STG.E.U16 desc[UR36][R6.64+0x62], R51 ;  /* 0x0000623306001986 */ /* 0x0001e2000c101524 */
[----:B------:R-:W-:-:S04]  /*9fa0*/  ISETP.GT.AND P1, PT, R0, 0x38, P3 ;  /* 0x000000380000780c */ /* 0x000fc80001f24270 */
[----:B------:R-:W-:Y:S01]  /*9fb0*/  @P2 STG.E.U16 desc[UR36][R4.64+0x70], R52 ;  /* 0x0000703404002986 */ /* 0x000fe2000c101524 */
[----:B------:R-:W-:-:S03]  /*9fc0*/  ISETP.GT.AND P2, PT, R0, 0x39, P3 ;  /* 0x000000390000780c */ /* 0x000fc60001f44270 */
[----:B------:R-:W-:Y:S01]  /*9fd0*/  @P4 STG.E.U16 desc[UR36][R4.64+0x72], R53 ;  /* 0x0000723504004986 */ /* 0x000fe2000c101524 */
[----:B------:R-:W-:-:S04]  /*9fe0*/  ISETP.GT.AND P4, PT, R0, 0x40, P0 ;  /* 0x000000400000780c */ /* 0x000fc80000784270 */
[----:B0-----:R-:W-:Y:S01]  /*9ff0*/  @P1 IMAD.MOV.U32 R6, RZ, RZ, R14 ;  /* 0x000000ffff061224 */ /* 0x001fe200078e000e */
[----:B------:R-:W-:-:S05]  /*a000*/  @P1 MOV R7, R15 ;  /* 0x0000000f00071202 */ /* 0x000fca0000000f00 */
[----:B------:R0:W-:Y:S01]  /*a010*/  @P1 STG.E.U16 desc[UR36][R6.64+0x70], R54 ;  /* 0x0000703606001986 */ /* 0x0001e2000c101524 */
[----:B------:R-:W-:Y:S01]  /*a020*/  ISETP.GT.AND P1, PT, R0, 0x41, P0 ;  /* 0x000000410000780c */ /* 0x000fe20000724270 */
[----:B0-----:R-:W-:Y:S02]  /*a030*/  @P2 IMAD.MOV.U32 R6, RZ, RZ, R14 ;  /* 0x000000ffff062224 */ /* 0x001fe400078e000e */
[----:B------:R-:W-:-:S05]  /*a040*/  @P2 IMAD.MOV.U32 R7, RZ, RZ, R15 ;  /* 0x000000ffff072224 */ /* 0x000fca00078e000f */
        /* <DEDUP_REMOVED lines=75> */
[----:B------:R-:W-:Y:S01]  /*a500*/  ISETP.GT.AND P1, PT, R0, 0x71, P3 ;  /* 0x000000710000780c */ /* 0x000fe20001f24270 */
[----:B0-----:R-:W-:Y:S02]  /*a510*/  @P4 IMAD.MOV.U32 R6, RZ, RZ, R14 ;  /* 0x000000ffff064224 */ /* 0x001fe400078e000e */
[----:B------:R-:W-:-:S05]  /*a520*/  @P4 IMAD.MOV.U32 R7, RZ, RZ, R15 ;  /* 0x000000ffff074224 */ /* 0x000fca00078e000f */
[----:B------:R-:W-:Y:S01]  /*a530*/  @P2 STG.E.U16 desc[UR36][R4.64+0xe2], R81 ;  /* 0x0000e25104002986 */ /* 0x000fe2000c101524 */
[C---:B------:R-:W-:Y:S02]  /*a540*/  ISETP.GT.AND P2, PT, R0.reuse, 0x78, P0 ;  /* 0x000000780000780c */ /* 0x040fe40000744270 */
[C---:B------:R-:W-:Y:S01]  /*a550*/  ISETP.GT.AND P0, PT, R0.reuse, 0x79, P0 ;  /* 0x000000790000780c */ /* 0x040fe20000704270 */
[----:B------:R0:W-:Y:S01]  /*a560*/  @P4 STG.E.U16 desc[UR36][R6.64+0xe0], R82 ;  /* 0x0000e05206004986 */ /* 0x0001e2000c101524 */
[C---:B------:R-:W-:Y:S02]  /*a570*/  ISETP.GT.AND P4, PT, R0.reuse, 0x78, P3 ;  /* 0x000000780000780c */ /* 0x040fe40001f84270 */
[----:B------:R-:W-:Y:S01]  /*a580*/  ISETP.GT.AND P3, PT, R0, 0x79, P3 ;  /* 0x000000790000780c */ /* 0x000fe20001f64270 */
[----:B0-----:R-:W-:Y:S01]  /*a590*/  @P1 IMAD.MOV.U32 R6, RZ, RZ, R14 ;  /* 0x000000ffff061224 */ /* 0x001fe200078e000e */
[----:B------:R-:W-:-:S05]  /*a5a0*/  @P1 MOV R7, R15 ;  /* 0x0000000f00071202 */ /* 0x000fca0000000f00 */
[----:B------:R-:W-:Y:S04]  /*a5b0*/  @P1 STG.E.U16 desc[UR36][R6.64+0xe2], R83 ;  /* 0x0000e25306001986 */ /* 0x000fe8000c101524 */
[----:B------:R-:W-:Y:S04]  /*a5c0*/  @P2 STG.E.U16 desc[UR36][R4.64+0xf0], R84 ;  /* 0x0000f05404002986 */ /* 0x000fe8000c101524 */
[----:B------:R0:W-:Y:S02]  /*a5d0*/  @P0 STG.E.U16 desc[UR36][R4.64+0xf2], R85 ;  /* 0x0000f25504000986 */ /* 0x0001e4000c101524 */
[----:B0-----:R-:W-:-:S02]  /*a5e0*/  @P4 IMAD.MOV.U32 R4, RZ, RZ, R14 ;  /* 0x000000ffff044224 */ /* 0x001fc400078e000e */
[----:B------:R-:W-:-:S05]  /*a5f0*/  @P4 IMAD.MOV.U32 R5, RZ, RZ, R15 ;  /* 0x000000ffff054224 */ /* 0x000fca00078e000f */
[----:B------:R0:W-:Y:S04]  /*a600*/  @P4 STG.E.U16 desc[UR36][R4.64+0xf0], R86 ;  /* 0x0000f05604004986 */ /* 0x0001e8000c101524 */
[----:B------:R0:W-:Y:S02]  /*a610*/  @P3 STG.E.U16 desc[UR36][R14.64+0xf2], R87 ;  /* 0x0000f2570e003986 */ /* 0x0001e4000c101524 */
.L_x_287:
[----:B------:R-:W-:Y:S05]  /*a620*/  BSYNC B0 ;  /* 0x0000000000007941 */ /* 0x000fea0003800000 */
.L_x_35:
[----:B------:R-:W-:Y:S01]  /*a630*/  ULDC UR4, c[0x0][0xc] ;  /* 0x0000030000047ab9 */ /* 0x000fe20000000800 */
[----:B------:R-:W-:Y:S01]  /*a640*/  ULDC UR5, c[0x0][0x10] ;  /* 0x0000040000057ab9 */ /* 0x000fe20000000800 */
[----:B0-----:R-:W0:Y:S01]  /*a650*/  LDC R5, c[0x0][0x14] ;  /* 0x00000500ff057b82 */ /* 0x001e220000000800 */
[----:B------:R-:W-:Y:S01]  /*a660*/  UIMAD.WIDE.U32 UR4, UR4, UR5, URZ ;  /* 0x00000005040472a5 */ /* 0x000fe2000f8e003f */
[----:B------:R-:W-:Y:S01]  /*a670*/  PRMT R0, RZ, 0x7610, R0 ;  /* 0x00007610ff007816 */ /* 0x000fe20000000000 */
[----:B------:R-:W-:Y:S02]  /*a680*/  IMAD.MOV.U32 R153, RZ, RZ, -0x1 ;  /* 0xffffffffff997424 */ /* 0x000fe400078e00ff */
[----:B------:R-:W-:Y:S02]  /*a690*/  IMAD.MOV.U32 R23, RZ, RZ, -0x1 ;  /* 0xffffffffff177424 */ /* 0x000fe400078e00ff */
[----:B0-----:R-:W-:-:S04]  /*a6a0*/  IMAD.WIDE.U32 R16, R5, UR4, R16 ;  /* 0x0000000405107c25 */ /* 0x001fc8000f8e0010 */
[----:B------:R-:W-:Y:S01]  /*a6b0*/  IMAD R5, R5, UR5, RZ ;  /* 0x0000000505057c24 */ /* 0x000fe2000f8e02ff */
[----:B------:R-:W-:Y:S02]  /*a6c0*/  ULDC.64 UR4, c[0x0][0x650] ;  /* 0x0001940000047ab9 */ /* 0x000fe40000000a00 */
[----:B------:R-:W-:Y:S01]  /*a6d0*/  ISETP.GE.U32.AND P0, PT, R16, UR4, PT ;  /* 0x0000000410007c0c */ /* 0x000fe2000bf06070 */
[----:B------:R-:W-:-:S05]  /*a6e0*/  IMAD.IADD R17, R17, 0x1, R5 ;  /* 0x0000000111117824 */ /* 0x000fca00078e0205 */
[----:B------:R-:W-:-:S13]  /*a6f0*/  ISETP.GE.U32.AND.EX P0, PT, R17, UR5, PT, P0 ;  /* 0x0000000511007c0c */ /* 0x000fda000bf06100 */
[----:B------:R-:W-:Y:S05]  /*a700*/  @P0 BRA `(.L_x_288) ;  /* 0x0000000400640947 */ /* 0x000fea0003800000 */
[----:B------:R-:W0:Y:S01]  /*a710*/  S2R R12, SR_CTAID.X ;  /* 0x00000000000c7919 */ /* 0x000e220000002500 */
[----:B------:R-:W3:Y:S01]  /*a720*/  LDC.64 R10, c[0x0][0x628] ;  /* 0x00018a00ff0a7b82 */ /* 0x000ee20000000a00 */
[----:B------:R-:W-:Y:S01]  /*a730*/  ULDC UR4, c[0x0][0x150] ;  /* 0x0000540000047ab9 */ /* 0x000fe20000000800 */
[----:B-12---:R-:W-:Y:S01]  /*a740*/  IMAD.MOV.U32 R8, RZ, RZ, R16 ;  /* 0x000000ffff087224 */ /* 0x006fe200078e0010 */
[----:B------:R-:W1:Y:S01]  /*a750*/  S2R R24, SR_CTAID.Y ;  /* 0x0000000000187919 */ /* 0x000e620000002600 */
[----:B------:R-:W-:-:S04]  /*a760*/  IMAD.MOV.U32 R9, RZ, RZ, R17 ;  /* 0x000000ffff097224 */ /* 0x000fc800078e0011 */
[----:B------:R-:W2:Y:S08]  /*a770*/  LDC R21, c[0x0][0x144] ;  /* 0x00005100ff157b82 */ /* 0x000eb00000000800 */
[----:B------:R-:W1:Y:S08]  /*a780*/  LDC R0, c[0x0][0x630] ;  /* 0x00018c00ff007b82 */ /* 0x000e700000000800 */
[----:B------:R-:W1:Y:S01]  /*a790*/  LDC.64 R14, c[0x0][0x620] ;  /* 0x00018800ff0e7b82 */ /* 0x000e620000000a00 */
[----:B---3--:R-:W-:-:S04]  /*a7a0*/  ISETP.NE.U32.AND P0, PT, R10, RZ, PT ;  /* 0x000000ff0a00720c */ /* 0x008fc80003f05070 */
[----:B------:R-:W-:Y:S02]  /*a7b0*/  ISETP.NE.AND.EX P0, PT, R11, RZ, PT, P0 ;  /* 0x000000ff0b00720c */ /* 0x000fe40003f05300 */
[----:B0-----:R-:W-:-:S05]  /*a7c0*/  I2FP.F32.U32 R3, R12 ;  /* 0x0000000c00037245 */ /* 0x001fca0000201000 */
[----:B------:R-:W-:-:S04]  /*a7d0*/  FMUL R3, R3, UR4 ;  /* 0x0000000403037c20 */ /* 0x000fc80008400000 */
[----:B------:R0:W3:Y:S02]  /*a7e0*/  F2I.U32.TRUNC.NTZ R20, R3 ;  /* 0x0000000300147305 */ /* 0x0000e4000020f000 */
[----:B--2---:R-:W-:Y:S05]  /*a7f0*/  @!P0 BRA `(.L_x_289) ;  /* 0x0000000000288947 */ /* 0x004fea0003800000 */
[----:B0-----:R-:W0:Y:S02]  /*a800*/  LDC R3, c[0x0][0x634] ;  /* 0x00018d00ff037b82 */ /* 0x001e240000000800 */
[----:B0-----:R-:W-:-:S05]  /*a810*/  IADD3 R3, P0, R16, R3, RZ ;  /* 0x0000000310037210 */ /* 0x001fca0007f1e0ff */
[----:B------:R-:W-:-:S04]  /*a820*/  IMAD.X R13, RZ, RZ, R17, P0 ;  /* 0x000000ffff0d7224 */ /* 0x000fc800000e0611 */
[----:B------:R-:W-:-:S04]  /*a830*/  IMAD.WIDE.U32 R4, R13, R10, RZ ;  /* 0x0000000a0d047225 */ /* 0x000fc800078e00ff */
[----:B------:R-:W-:-:S04]  /*a840*/  IMAD.WIDE.U32 R6, P0, R3, R11, R4 ;  /* 0x0000000b03067225 */ /* 0x000fc80007800004 */
[----:B------:R-:W-:Y:S01]  /*a850*/  IMAD.WIDE.U32 R4, R3, R10, RZ ;  /* 0x0000000a03047225 */ /* 0x000fe200078e00ff */
[----:B------:R-:W-:-:S03]  /*a860*/  MOV R8, R7 ;  /* 0x0000000700087202 */ /* 0x000fc60000000f00 */
[----:B------:R-:W-:Y:S01]  /*a870*/  IMAD.X R9, RZ, RZ, RZ, P0 ;  /* 0x000000ffff097224 */ /* 0x000fe200000e06ff */
[----:B------:R-:W-:-:S05]  /*a880*/  IADD3 RZ, P0, R5, R6, RZ ;  /* 0x0000000605ff7210 */ /* 0x000fca0007f1e0ff */
[----:B------:R-:W-:-:S08]  /*a890*/  IMAD.WIDE.U32.X R8, R13, R11, R8, P0 ;  /* 0x0000000b0d087225 */ /* 0x000fd000000e0408 */
.L_x_289:
[----:B------:R-:W2:Y:S01]  /*a8a0*/  LDC.64 R30, c[0x0][0x640] ;  /* 0x00019000ff1e7b82 */ /* 0x000ea20000000a00 */
[-CC-:B-1----:R-:W-:Y:S01]  /*a8b0*/  SHF.R.U64 R23, R8, R0.reuse, R9.reuse ;  /* 0x0000000008177219 */ /* 0x182fe20000001209 */
[----:B---3--:R-:W-:Y:S01]  /*a8c0*/  IMAD.MOV R20, RZ, RZ, -R20 ;  /* 0x000000ffff147224 */ /* 0x008fe200078e0a14 */
[----:B------:R-:W-:Y:S01]  /*a8d0*/  SHF.R.U32.HI R0, RZ, R0, R9 ;  /* 0x00000000ff007219 */ /* 0x000fe20000011609 */
[----:B------:R-:W-:Y:S01]  /*a8e0*/  ULDC UR4, c[0x0][0x154] ;  /* 0x0000550000047ab9 */ /* 0x000fe20000000800 */
[----:B0-----:R-:W-:Y:S01]  /*a8f0*/  IADD3 R3, P0, RZ, -R23, RZ ;  /* 0x80000017ff037210 */ /* 0x001fe20007f1e0ff */
[----:B------:R-:W-:Y:S02]  /*a900*/  IMAD R26, R21, R20, R12 ;  /* 0x00000014151a7224 */ /* 0x000fe400078e020c */
[----:B------:R-:W0:Y:S01]  /*a910*/  LDC R6, c[0x0][0x618] ;  /* 0x00018600ff067b82 */ /* 0x000e220000000800 */
[----:B------:R-:W-:Y:S02]  /*a920*/  IMAD.MOV.U32 R7, RZ, RZ, 0x1 ;  /* 0x00000001ff077424 */ /* 0x000fe400078e00ff */
[----:B------:R-:W-:-:S04]  /*a930*/  IMAD.X R5, RZ, RZ, ~R0, P0 ;  /* 0x000000ffff057224 */ /* 0x000fc800000e0e00 */
[-C--:B------:R-:W-:Y:S01]  /*a940*/  IMAD R0, R5, R14.reuse, RZ ;  /* 0x0000000e05007224 */ /* 0x080fe200078e02ff */
[----:B------:R-:W1:Y:S01]  /*a950*/  LDC R8, c[0x0][0x608] ;  /* 0x00018200ff087b82 */ /* 0x000e620000000800 */
[----:B------:R-:W-:-:S04]  /*a960*/  IMAD.WIDE.U32 R4, R3, R14, R16 ;  /* 0x0000000e03047225 */ /* 0x000fc800078e0010 */
[----:B------:R-:W-:Y:S01]  /*a970*/  IMAD R3, R3, R15, R0 ;  /* 0x0000000f03037224 */ /* 0x000fe200078e0200 */
[----:B------:R-:W-:Y:S02]  /*a980*/  I2FP.F32.U32 R0, R24 ;  /* 0x0000001800007245 */ /* 0x000fe40000201000 */
[----:B------:R-:W3:Y:S01]  /*a990*/  LDC R28, c[0x0][0x658] ;  /* 0x00019600ff1c7b82 */ /* 0x000ee20000000800 */
[----:B------:R-:W-:Y:S01]  /*a9a0*/  IMAD.IADD R3, R5, 0x1, R3 ;  /* 0x0000000105037824 */ /* 0x000fe200078e0203 */
[----:B--2---:R-:W-:Y:S01]  /*a9b0*/  ISETP.NE.U32.AND P0, PT, R30, RZ, PT ;  /* 0x000000ff1e00720c */ /* 0x004fe20003f05070 */
[----:B------:R-:W-:Y:S01]  /*a9c0*/  FMUL R0, R0, UR4 ;  /* 0x0000000400007c20 */ /* 0x000fe20008400000 */
[----:B------:R-:W-:Y:S02]  /*a9d0*/  IMAD.MOV.U32 R5, RZ, RZ, -0x1 ;  /* 0xffffffffff057424 */ /* 0x000fe400078e00ff */
[----:B------:R-:W-:Y:S01]  /*a9e0*/  ISETP.NE.AND.EX P0, PT, R31, RZ, PT, P0 ;  /* 0x000000ff1f00720c */ /* 0x000fe20003f05300 */
[----:B------:R2:W2:Y:S01]  /*a9f0*/  F2I.U32.TRUNC.NTZ R14, R0 ;  /* 0x00000000000e7305 */ /* 0x0004a2000020f000 */
[----:B------:R-:W2:Y:S01]  /*aa00*/  LDC R15, c[0x0][0x148] ;  /* 0x00005200ff0f7b82 */ /* 0x000ea20000000800 */
[----:B0-----:R-:W-:-:S02]  /*aa10*/  SHF.R.U64 R12, R4, R6, R3 ;  /* 0x00000006040c7219 */ /* 0x001fc40000001203 */
[----:B------:R-:W-:-:S05]  /*aa20*/  SHF.R.U32.HI R3, RZ, R6, R3 ;  /* 0x00000006ff037219 */ /* 0x000fca0000011603 */
[----:B------:R-:W0:Y:S01]  /*aa30*/  LDC R20, c[0x0][0x600] ;  /* 0x00018000ff147b82 */ /* 0x000e220000000800 */
[-CC-:B-1----:R-:W-:Y:S02]  /*aa40*/  SHF.R.U64 R10, R12, R8.reuse, R3.reuse ;  /* 0x000000080c0a7219 */ /* 0x182fe40000001203 */
[----:B------:R-:W-:-:S05]  /*aa50*/  SHF.R.U32.HI R3, RZ, R8, R3 ;  /* 0x00000008ff037219 */ /* 0x000fca0000011603 */
[----:B------:R-:W1:Y:S01]  /*aa60*/  LDC R25, c[0x0][0x648] ;  /* 0x00019200ff197b82 */ /* 0x000e620000000800 */
[-C--:B---3--:R-:W-:Y:S02]  /*aa70*/  SHF.L.U32 R4, R5, R28.reuse, RZ ;  /* 0x0000001c05047219 */ /* 0x088fe400000006ff */
[-CC-:B------:R-:W-:Y:S02]  /*aa80*/  SHF.R.U64 R13, R10, R28.reuse, R3.reuse ;  /* 0x0000001c0a0d7219 */ /* 0x180fe40000001203 */
[----:B------:R-:W-:Y:S02]  /*aa90*/  SHF.R.U32.HI R5, RZ, R28, R3 ;  /* 0x0000001cff057219 */ /* 0x000fe40000011603 */
[----:B------:R-:W-:Y:S01]  /*aaa0*/  LOP3.LUT R21, RZ, R4, RZ, 0x33, !PT ;  /* 0x00000004ff157212 */ /* 0x000fe200078e33ff */
[----:B------:R-:W3:Y:S01]  /*aab0*/  LDC R27, c[0x0][0x638] ;  /* 0x00018e00ff1b7b82 */ /* 0x000ee20000000800 */
[----:B------:R-:W-:Y:S01]  /*aac0*/  SHF.L.U32 R28, R7, R28, RZ ;  /* 0x0000001c071c7219 */ /* 0x000fe200000006ff */
[----:B------:R-:W-:-:S06]  /*aad0*/  IMAD.MOV.U32 R4, RZ, RZ, R13 ;  /* 0x000000ffff047224 */ /* 0x000fcc00078e000d */
[----:B------:R-:W0:Y:S01]  /*aae0*/  LDC R29, c[0x0][0x610] ;  /* 0x00018400ff1d7b82 */ /* 0x000e220000000800 */
[----:B------:R-:W-:Y:S05]  /*aaf0*/  @!P0 BRA `(.L_x_290) ;  /* 0x0000000000288947 */ /* 0x000fea0003800000 */
[----:B--2---:R-:W2:Y:S02]  /*ab00*/  LDC R0, c[0x0][0x64c] ;  /* 0x00019300ff007b82 */ /* 0x004ea40000000800 */
[----:B--2---:R-:W-:-:S05]  /*ab10*/  IADD3 R3, P0, R13, R0, RZ ;  /* 0x000000000d037210 */ /* 0x004fca0007f1e0ff */
        /* <DEDUP_REMOVED lines=8> */
.L_x_290:
[----:B------:R-:W-:Y:S01]  /*aba0*/  ISETP.NE.AND P0, PT, R2, 0x1, PT ;  /* 0x000000010200780c */ /* 0x000fe20003f05270 */
[----:B------:R-:W-:Y:S01]  /*abb0*/  IMAD.MOV.U32 R6, RZ, RZ, 0x1 ;  /* 0x00000001ff067424 */ /* 0x000fe200078e00ff */
[----:B-12---:R-:W-:Y:S01]  /*abc0*/  SHF.R.U64 R0, R4, R25, R5 ;  /* 0x0000001904007219 */ /* 0x006fe20000001205 */
[----:B0-----:R-:W-:Y:S01]  /*abd0*/  VIADD R5, R20, 0xffffffff ;  /* 0xffffffff14057836 */ /* 0x001fe20000000000 */
[----:B------:R-:W-:Y:S02]  /*abe0*/  LOP3.LUT R3, R10, R21, RZ, 0xc0, !PT ;  /* 0x000000150a037212 */ /* 0x000fe400078ec0ff */
[----:B------:R-:W-:Y:S01]  /*abf0*/  IADD3 R14, -R14, RZ, RZ ;  /* 0x000000ff0e0e7210 */ /* 0x000fe20007ffe1ff */
[----:B------:R-:W-:Y:S01]  /*ac00*/  IMAD.MOV R4, RZ, RZ, -R0 ;  /* 0x000000ffff047224 */ /* 0x000fe200078e0a00 */
[----:B------:R-:W-:Y:S01]  /*ac10*/  LOP3.LUT R5, R12, R5, RZ, 0xc0, !PT ;  /* 0x000000050c057212 */ /* 0x000fe200078ec0ff */
[----:B------:R-:W-:Y:S02]  /*ac20*/  IMAD R3, R28, R0, R3 ;  /* 0x000000001c037224 */ /* 0x000fe400078e0203 */
[----:B---3--:R-:W-:-:S02]  /*ac30*/  IMAD R0, R4, R27, R13 ;  /* 0x0000001b04007224 */ /* 0x008fc400078e020d */
[----:B------:R-:W-:Y:S02]  /*ac40*/  @P0 IMAD R26, R15, R14, R24 ;  /* 0x0000000e0f1a0224 */ /* 0x000fe400078e0218 */
[----:B------:R-:W-:Y:S01]  /*ac50*/  IMAD R4, R0, R20, R5 ;  /* 0x0000001400047224 */ /* 0x000fe200078e0205 */
[----:B------:R-:W-:Y:S01]  /*ac60*/  PRMT R0, R6, 0x7610, R0 ;  /* 0x0000761006007816 */ /* 0x000fe20000000000 */
[----:B------:R-:W-:-:S05]  /*ac70*/  IMAD R3, R3, R29, R26 ;  /* 0x0000001d03037224 */ /* 0x000fca00078e021a */
[----:B------:R-:W-:Y:S02]  /*ac80*/  SEL R153, R4, R3, !P0 ;  /* 0x0000000304997207 */ /* 0x000fe40004000000 */
[----:B------:R-:W-:-:S07]  /*ac90*/  SEL R3, R3, R4, !P0 ;  /* 0x0000000403037207 */ /* 0x000fce0004000000 */
.L_x_288:
[----:B------:R-:W-:Y:S01]  /*aca0*/  LOP3.LUT P0, RZ, R0, 0xff, RZ, 0xc0, !PT ;  /* 0x000000ff00ff7812 */ /* 0x000fe2000780c0ff */
[----:B------:R-:W-:-:S12]  /*acb0*/  IMAD.MOV.U32 R152, RZ, RZ, R3 ;  /* 0x000000ffff987224 */ /* 0x000fd800078e0003 */
[----:B------:R-:W-:Y:S05]  /*acc0*/  @P0 BRA `(.L_x_291) ;  /* 0xffffff6400640947 */ /* 0x000fea000383ffff */
[----:B------:R-:W-:Y:S05]  /*acd0*/  EXIT ;  /* 0x000000000000794d */ /* 0x000fea0003800000 */
.L_x_8:
[----:B0-----:R-:W-:Y:S01]  /*ace0*/  ULDC.64 UR4, c[0x0][0x650] ;  /* 0x0001940000047ab9 */ /* 0x001fe20000000a00 */
        /* <DEDUP_REMOVED lines=8> */
[----:B------:R-:W-:Y:S02]  /*ad70*/  IMAD.MOV.U32 R12, RZ, RZ, R16 ;  /* 0x000000ffff0c7224 */ /* 0x000fe400078e0010 */
[----:B------:R-:W-:-:S05]  /*ad80*/  IMAD.MOV.U32 R13, RZ, RZ, R17 ;  /* 0x000000ffff0d7224 */ /* 0x000fca00078e0011 */
[----:B------:R-:W1:Y:S08]  /*ad90*/  LDC R6, c[0x0][0x630] ;  /* 0x00018c00ff067b82 */ /* 0x000e700000000800 */
[----:B------:R-:W2:Y:S01]  /*ada0*/  LDC.64 R24, c[0x0][0x620] ;  /* 0x00018800ff187b82 */ /* 0x000ea20000000a00 */
[----:B0-----:R-:W-:-:S04]  /*adb0*/  ISETP.NE.U32.AND P0, PT, R14, RZ, PT ;  /* 0x000000ff0e00720c */ /* 0x001fc80003f05070 */
[----:B------:R-:W-:-:S13]  /*adc0*/  ISETP.NE.AND.EX P0, PT, R15, RZ, PT, P0 ;  /* 0x000000ff0f00720c */ /* 0x000fda0003f05300 */
[----:B-12---:R-:W-:Y:S05]  /*add0*/  @!P0 BRA `(.L_x_293) ;  /* 0x0000000000288947 */ /* 0x006fea0003800000 */
[----:B------:R-:W0:Y:S02]  /*ade0*/  LDC R9, c[0x0][0x634] ;  /* 0x00018d00ff097b82 */ /* 0x000e240000000800 */
[----:B0-----:R-:W-:-:S04]  /*adf0*/  IADD3 R13, P0, R16, R9, RZ ;  /* 0x00000009100d7210 */ /* 0x001fc80007f1e0ff */
[----:B------:R-:W-:-:S05]  /*ae00*/  IADD3.X R23, RZ, R17, RZ, P0, !PT ;  /* 0x00000011ff177210 */ /* 0x000fca00007fe4ff */
[----:B------:R-:W-:-:S04]  /*ae10*/  IMAD.WIDE.U32 R8, R23, R14, RZ ;  /* 0x0000000e17087225 */ /* 0x000fc800078e00ff */
[----:B------:R-:W-:-:S04]  /*ae20*/  IMAD.WIDE.U32 R10, P0, R13, R15, R8 ;  /* 0x0000000f0d0a7225 */ /* 0x000fc80007800008 */
[----:B------:R-:W-:-:S04]  /*ae30*/  IMAD.WIDE.U32 R8, R13, R14, RZ ;  /* 0x0000000e0d087225 */ /* 0x000fc800078e00ff */
[----:B------:R-:W-:Y:S01]  /*ae40*/  IMAD.X R13, RZ, RZ, RZ, P0 ;  /* 0x000000ffff0d7224 */ /* 0x000fe200000e06ff */
[----:B------:R-:W-:Y:S01]  /*ae50*/  IADD3 RZ, P0, R9, R10, RZ ;  /* 0x0000000a09ff7210 */ /* 0x000fe20007f1e0ff */
[----:B------:R-:W-:-:S04]  /*ae60*/  IMAD.MOV.U32 R12, RZ, RZ, R11 ;  /* 0x000000ffff0c7224 */ /* 0x000fc800078e000b */
[----:B------:R-:W-:-:S08]  /*ae70*/  IMAD.WIDE.U32.X R12, R23, R15, R12, P0 ;  /* 0x0000000f170c7225 */ /* 0x000fd000000e040c */
.L_x_293:
[----:B------:R-:W0:Y:S01]  /*ae80*/  LDC.64 R28, c[0x0][0x640] ;  /* 0x00019000ff1c7b82 */ /* 0x000e220000000a00 */
[-CC-:B------:R-:W-:Y:S01]  /*ae90*/  SHF.R.U64 R22, R12, R6.reuse, R13.reuse ;  /* 0x000000060c167219 */ /* 0x180fe2000000120d */
[----:B------:R-:W-:Y:S01]  /*aea0*/  IMAD.MOV.U32 R30, RZ, RZ, 0x1 ;  /* 0x00000001ff1e7424 */ /* 0x000fe200078e00ff */
[----:B------:R-:W-:Y:S02]  /*aeb0*/  SHF.R.U32.HI R6, RZ, R6, R13 ;  /* 0x00000006ff067219 */ /* 0x000fe4000001160d */
        /* <DEDUP_REMOVED lines=8> */
[----:B------:R-:W-:Y:S01]  /*af40*/  IMAD.IADD R9, R9, 0x1, R11 ;  /* 0x0000000109097824 */ /* 0x000fe200078e020b */
[----:B0-----:R-:W-:-:S04]  /*af50*/  ISETP.NE.U32.AND P0, PT, R28, RZ, PT ;  /* 0x000000ff1c00720c */ /* 0x001fc80003f05070 */
[----:B------:R-:W-:Y:S02]  /*af60*/  ISETP.NE.AND.EX P0, PT, R29, RZ, PT, P0 ;  /* 0x000000ff1d00720c */ /* 0x000fe40003f05300 */
[----:B------:R-:W0:Y:S01]  /*af70*/  LDC R20, c[0x0][0x600] ;  /* 0x00018000ff147b82 */ /* 0x000e220000000800 */
[-CC-:B-1----:R-:W-:Y:S01]  /*af80*/  SHF.R.U64 R14, R8, R10.reuse, R9.reuse ;  /* 0x0000000a080e7219 */ /* 0x182fe20000001209 */
[----:B------:R-:W-:Y:S01]  /*af90*/  IMAD.MOV.U32 R8, RZ, RZ, -0x1 ;  /* 0xffffffffff087424 */ /* 0x000fe200078e00ff */
[----:B------:R-:W-:-:S05]  /*afa0*/  SHF.R.U32.HI R9, RZ, R10, R9 ;  /* 0x0000000aff097219 */ /* 0x000fca0000011609 */
[----:B------:R-:W1:Y:S01]  /*afb0*/  LDC R24, c[0x0][0x648] ;  /* 0x00019200ff187b82 */ /* 0x000e620000000800 */
[-CC-:B--2---:R-:W-:Y:S02]  /*afc0*/  SHF.R.U64 R23, R14, R12.reuse, R9.reuse ;  /* 0x0000000c0e177219 */ /* 0x184fe40000001209 */
[----:B------:R-:W-:-:S05]  /*afd0*/  SHF.R.U32.HI R6, RZ, R12, R9 ;  /* 0x0000000cff067219 */ /* 0x000fca0000011609 */
[----:B------:R-:W2:Y:S01]  /*afe0*/  LDC R26, c[0x0][0x638] ;  /* 0x00018e00ff1a7b82 */ /* 0x000ea20000000800 */
[-C--:B---3--:R-:W-:Y:S02]  /*aff0*/  SHF.L.U32 R8, R8, R27.reuse, RZ ;  /* 0x0000001b08087219 */ /* 0x088fe400000006ff */
[-CC-:B------:R-:W-:Y:S02]  /*b000*/  SHF.R.U64 R25, R23, R27.reuse, R6.reuse ;  /* 0x0000001b17197219 */ /* 0x180fe40000001206 */
[----:B------:R-:W-:Y:S02]  /*b010*/  LOP3.LUT R32, RZ, R8, RZ, 0x33, !PT ;  /* 0x00000008ff207212 */ /* 0x000fe400078e33ff */
[----:B------:R-:W-:Y:S01]  /*b020*/  SHF.R.U32.HI R9, RZ, R27, R6 ;  /* 0x0000001bff097219 */ /* 0x000fe20000011606 */
[----:B------:R-:W3:Y:S01]  /*b030*/  LDC R31, c[0x0][0x610] ;  /* 0x00018400ff1f7b82 */ /* 0x000ee20000000800 */
[----:B------:R-:W-:Y:S01]  /*b040*/  IMAD.MOV.U32 R8, RZ, RZ, R25 ;  /* 0x000000ffff087224 */ /* 0x000fe200078e0019 */
[----:B------:R-:W-:Y:S06]  /*b050*/  @!P0 BRA `(.L_x_294) ;  /* 0x0000000000288947 */ /* 0x000fec0003800000 */
[----:B------:R-:W4:Y:S02]  /*b060*/  LDC R6, c[0x0][0x64c] ;  /* 0x00019300ff067b82 */ /* 0x000f240000000800 */
[----:B----4-:R-:W-:-:S05]  /*b070*/  IADD3 R13, P0, R25, R6, RZ ;  /* 0x00000006190d7210 */ /* 0x010fca0007f1e0ff */
        /* <DEDUP_REMOVED lines=8> */
.L_x_294:
[----:B------:R-:W-:Y:S02]  /*b100*/  ISETP.NE.AND P0, PT, R2, 0x1, PT ;  /* 0x000000010200780c */ /* 0x000fe40003f05270 */
[----:B-1----:R-:W-:Y:S01]  /*b110*/  SHF.R.U64 R6, R8, R24, R9 ;  /* 0x0000001808067219 */ /* 0x002fe20000001209 */
[----:B0-----:R-:W-:Y:S01]  /*b120*/  VIADD R9, R20, 0xffffffff ;  /* 0xffffffff14097836 */ /* 0x001fe20000000000 */
[----:B------:R-:W-:Y:S02]  /*b130*/  SHF.L.U32 R30, R30, R27, RZ ;  /* 0x0000001b1e1e7219 */ /* 0x000fe400000006ff */
[----:B------:R-:W-:Y:S01]  /*b140*/  LOP3.LUT R5, R23, R32, RZ, 0xc0, !PT ;  /* 0x0000002017057212 */ /* 0x000fe200078ec0ff */
[----:B------:R-:W-:-:S04]  /*b150*/  IMAD.MOV R8, RZ, RZ, -R6 ;  /* 0x000000ffff087224 */ /* 0x000fc800078e0a06 */
[----:B------:R-:W-:Y:S01]  /*b160*/  IMAD R6, R30, R6, R5 ;  /* 0x000000061e067224 */ /* 0x000fe200078e0205 */
[----:B------:R-:W-:Y:S01]  /*b170*/  LOP3.LUT R5, R14, R9, RZ, 0xc0, !PT ;  /* 0x000000090e057212 */ /* 0x000fe200078ec0ff */
[----:B------:R-:W-:Y:S02]  /*b180*/  @P0 IMAD R3, R7, R21, R4 ;  /* 0x0000001507030224 */ /* 0x000fe400078e0204 */
[----:B--2---:R-:W-:Y:S02]  /*b190*/  IMAD R4, R8, R26, R25 ;  /* 0x0000001a08047224 */ /* 0x004fe400078e0219 */
[----:B---3--:R-:W-:Y:S02]  /*b1a0*/  IMAD R3, R6, R31, R3 ;  /* 0x0000001f06037224 */ /* 0x008fe400078e0203 */
[----:B------:R-:W-:Y:S02]  /*b1b0*/  IMAD R4, R4, R20, R5 ;  /* 0x0000001404047224 */ /* 0x000fe400078e0205 */
[----:B------:R-:W-:-:S02]  /*b1c0*/  IMAD.MOV.U32 R8, RZ, RZ, 0x1 ;  /* 0x00000001ff087424 */ /* 0x000fc400078e00ff */
[----:B------:R-:W-:Y:S01]  /*b1d0*/  IMAD.MOV.U32 R6, RZ, RZ, R22 ;  /* 0x000000ffff067224 */ /* 0x000fe200078e0016 */
[----:B------:R-:W-:Y:S02]  /*b1e0*/  SEL R13, R4, R3, !P0 ;  /* 0x00000003040d7207 */ /* 0x000fe40004000000 */
[----:B------:R-:W-:-:S07]  /*b1f0*/  SEL R20, R3, R4, !P0 ;  /* 0x0000000403147207 */ /* 0x000fce0004000000 */
.L_x_292:
[----:B------:R-:W-:-:S08]  /*b200*/  NOP ;  /* 0x0000000000007918 */ /* 0x000fd00000000000 */
[----:B------:R-:W0:-:S00]  /*b210*/  USETMAXREG.DEALLOC.CTAPOOL 0x28 ;  /* 0x00000028000079c8 */ /* 0x000e0000080e0500 */
[----:B0-----:R-:W-:-:S13]  /*b220*/  ISETP.NE.AND P0, PT, R0, RZ, PT ;  /* 0x000000ff0000720c */ /* 0x001fda0003f05270 */
[----:B------:R-:W-:Y:S05]  /*b230*/  @P0 EXIT ;  /* 0x000000000000094d */ /* 0x000fea0003800000 */
[----:B------:R-:W-:Y:S01]  /*b240*/  LOP3.LUT P0, RZ, R8, 0xff, RZ, 0xc0, !PT ;  /* 0x000000ff08ff7812 */ /* 0x000fe2000780c0ff */
[----:B------:R-:W-:Y:S02]  /*b250*/  IMAD.MOV.U32 R0, RZ, RZ, 0x1 ;  /* 0x00000001ff007424 */ /* 0x000fe400078e00ff */
[----:B------:R-:W-:-:S10]  /*b260*/  IMAD.MOV.U32 R3, RZ, RZ, RZ ;  /* 0x000000ffff037224 */ /* 0x000fd400078e00ff */
[----:B------:R-:W-:Y:S05]  /*b270*/  @!P0 BRA `(.L_x_295) ;  /* 0x0000000c00388947 */ /* 0x000fea0003800000 */
[----:B------:R-:W0:Y:S01]  /*b280*/  LDC R0, c[0x0][0x28c] ;  /* 0x0000a300ff007b82 */ /* 0x000e220000000800 */
[----:B------:R-:W-:Y:S01]  /*b290*/  ULDC UR5, c[0x0][0x658] ;  /* 0x0001960000057ab9 */ /* 0x000fe20000000800 */
[----:B------:R-:W-:Y:S01]  /*b2a0*/  UMOV UR7, 0xffffffff ;  /* 0xffffffff00077882 */ /* 0x000fe20000000000 */
[----:B------:R-:W-:Y:S01]  /*b2b0*/  ULDC UR6, c[0x0][0xc] ;  /* 0x0000030000067ab9 */ /* 0x000fe20000000800 */
[----:B------:R-:W-:Y:S01]  /*b2c0*/  USHF.L.U32 UR8, UR7, UR5, URZ ;  /* 0x0000000507087299 */ /* 0x000fe2000800063f */
[----:B------:R-:W-:Y:S01]  /*b2d0*/  BSSY B0, `(.L_x_295) ;  /* 0x00000c8000007945 */ /* 0x000fe20003800000 */
[----:B------:R-:W-:Y:S01]  /*b2e0*/  UMOV UR9, 0x1 ;  /* 0x0000000100097882 */ /* 0x000fe20000000000 */
[----:B------:R-:W-:Y:S01]  /*b2f0*/  ULDC UR7, c[0x0][0x10] ;  /* 0x0000040000077ab9 */ /* 0x000fe20000000800 */
[----:B------:R-:W1:Y:S01]  /*b300*/  S2UR UR10, SR_CgaCtaId ;  /* 0x00000000000a79c3 */ /* 0x000e620000008800 */
[----:B------:R-:W-:Y:S01]  /*b310*/  UIMAD.WIDE.U32 UR6, UR6, UR7, URZ ;  /* 0x00000007060672a5 */ /* 0x000fe2000f8e003f */
[----:B------:R-:W-:Y:S01]  /*b320*/  IMAD.MOV.U32 R9, RZ, RZ, 0x1 ;  /* 0x00000001ff097424 */ /* 0x000fe200078e00ff */
[----:B------:R-:W-:Y:S01]  /*b330*/  USHF.L.U32 UR18, UR9, UR5, URZ ;  /* 0x0000000509127299 */ /* 0x000fe2000800063f */
[----:B------:R-:W-:Y:S01]  /*b340*/  LOP3.LUT R8, R19, 0x2, RZ, 0xfc, !PT ;  /* 0x0000000213087812 */ /* 0x000fe200078efcff */
[----:B------:R-:W-:Y:S01]  /*b350*/  ULDC UR4, c[0x0][0x600] ;  /* 0x0001800000047ab9 */ /* 0x000fe20000000800 */
[----:B------:R-:W-:Y:S01]  /*b360*/  ULDC UR5, c[0x0][0x14] ;  /* 0x0000050000057ab9 */ /* 0x000fe20000000800 */
[----:B------:R-:W-:-:S02]  /*b370*/  UIADD3 UR4, UR4, -0x1, URZ ;  /* 0xffffffff04047890 */ /* 0x000fc4000fffe03f */
[----:B------:R-:W-:Y:S02]  /*b380*/  UIMAD.WIDE.U32 UR20, UR6, UR5, URZ ;  /* 0x00000005061472a5 */ /* 0x000fe4000f8e003f */
[----:B------:R-:W-:Y:S02]  /*b390*/  UIMAD UR13, UR7, UR5, URZ ;  /* 0x00000005070d72a4 */ /* 0x000fe4000f8e023f */
[----:B------:R-:W-:Y:S02]  /*b3a0*/  ULOP3.LUT UR17, URZ, UR8, URZ, 0x33, !UPT ;  /* 0x000000083f117292 */ /* 0x000fe4000f8e333f */
[----:B------:R-:W-:Y:S01]  /*b3b0*/  UIADD3 UR13, UR21, UR13, URZ ;  /* 0x0000000d150d7290 */ /* 0x000fe2000fffe03f */
[----:B0-----:R-:W-:Y:S01]  /*b3c0*/  VIADD R0, R0, 0x1f ;  /* 0x0000001f00007836 */ /* 0x001fe20000000000 */
[----:B------:R-:W-:-:S04]  /*b3d0*/  ULDC.64 UR22, c[0x0][0x198] ;  /* 0x0000660000167ab9 */ /* 0x000fc80000000a00 */
[----:B------:R-:W-:Y:S01]  /*b3e0*/  SHF.R.S32.HI R3, RZ, 0x1f, R0 ;  /* 0x0000001fff037819 */ /* 0x000fe20000011400 */
[----:B-1----:R-:W-:-:S03]  /*b3f0*/  IMAD.U32 R11, RZ, RZ, UR10 ;  /* 0x0000000aff0b7e24 */ /* 0x002fc6000f8e00ff */
[----:B------:R-:W-:Y:S01]  /*b400*/  LEA.HI R3, R3, R0, RZ, 0x5 ;  /* 0x0000000003037211 */ /* 0x000fe200078f28ff */
[----:B------:R-:W-:-:S03]  /*b410*/  IMAD.MOV.U32 R0, RZ, RZ, 0x1 ;  /* 0x00000001ff007424 */ /* 0x000fc600078e00ff */
[----:B------:R-:W-:Y:S02]  /*b420*/  SHF.R.S32.HI R10, RZ, 0x5, R3 ;  /* 0x00000005ff0a7819 */ /* 0x000fe40000011403 */
[----:B------:R-:W-:-:S03]  /*b430*/  MOV R3, RZ ;  /* 0x000000ff00037202 */ /* 0x000fc60000000f00 */
[----:B------:R-:W-:-:S07]  /*b440*/  VIADD R12, R10, 0x1 ;  /* 0x000000010a0c7836 */ /* 0x000fce0000000000 */
.L_x_306:
[----:B------:R-:W-:-:S03]  /*b450*/  UMOV UR5, 0xffffffff ;  /* 0xffffffff00057882 */ /* 0x000fc60000000000 */
[----:B------:R-:W-:Y:S05]  /*b460*/  BRA.DIV UR5, `(.L_x_296) ;  /* 0x0000001205587947 */ /* 0x000fea000b800000 */
[----:B------:R-:W-:-:S13]  /*b470*/  ELECT P6, URZ, PT ;  /* 0x00000000003f782f */ /* 0x000fda00038c0000 */
.L_x_322:
[----:B------:R-:W0:Y:S01]  /*b480*/  LDC R4, c[0x0][0x28c] ;  /* 0x0000a300ff047b82 */ /* 0x000e220000000800 */
[----:B------:R-:W-:Y:S01]  /*b490*/  BSSY B1, `(.L_x_297) ;  /* 0x0000039000017945 */ /* 0x000fe20003800000 */
[----:B0-----:R-:W-:-:S13]  /*b4a0*/  ISETP.LT.OR P6, PT, R4, 0x1, !P6 ;  /* 0x000000010400780c */ /* 0x001fda00077c1670 */
[----:B------:R-:W-:Y:S05]  /*b4b0*/  @P6 BRA `(.L_x_298) ;  /* 0x0000000000d86947 */ /* 0x000fea0003800000 */
[----:B------:R-:W-:Y:S02]  /*b4c0*/  IMAD R20, R20, 0x2, R11 ;  /* 0x0000000214147824 */ /* 0x000fe400078e020b */
[----:B------:R-:W-:Y:S02]  /*b4d0*/  IMAD.SHL.U32 R15, R13, 0x80, RZ ;  /* 0x000000800d0f7824 */ /* 0x000fe400078e00ff */
[----:B------:R-:W-:Y:S02]  /*b4e0*/  IMAD.MOV.U32 R21, RZ, RZ, RZ ;  /* 0x000000ffff157224 */ /* 0x000fe400078e00ff */
[----:B------:R-:W-:Y:S02]  /*b4f0*/  IMAD.MOV.U32 R4, RZ, RZ, R12 ;  /* 0x000000ffff047224 */ /* 0x000fe400078e000c */
[----:B------:R-:W-:Y:S02]  /*b500*/  IMAD.MOV.U32 R5, RZ, RZ, R0 ;  /* 0x000000ffff057224 */ /* 0x000fe400078e0000 */
[----:B------:R-:W-:-:S02]  /*b510*/  IMAD.MOV.U32 R7, RZ, RZ, R3 ;  /* 0x000000ffff077224 */ /* 0x000fc400078e0003 */
[----:B------:R-:W-:-:S07]  /*b520*/  IMAD.SHL.U32 R20, R20, 0x80, RZ ;  /* 0x0000008014147824 */ /* 0x000fce00078e00ff */
.L_x_301:
[----:B------:R-:W0:Y:S01]  /*b530*/  S2UR UR5, SR_CgaCtaId ;  /* 0x00000000000579c3 */ /* 0x000e220000008800 */
[----:B------:R-:W-:Y:S02]  /*b540*/  MOV R14, 0x400 ;  /* 0x00000400000e7802 */ /* 0x000fe40000000f00 */
[----:B------:R-:W-:Y:S02]  /*b550*/  SHF.L.U32 R13, R5, 0x1f, RZ ;  /* 0x0000001f050d7819 */ /* 0x000fe400000006ff */
[----:B------:R-:W-:Y:S02]  /*b560*/  LOP3.LUT P1, RZ, R18, 0x7f, RZ, 0xc0, !PT ;  /* 0x0000007f12ff7812 */ /* 0x000fe4000782c0ff */
[----:B0-----:R-:W-:-:S04]  /*b570*/  MOV R11, UR5 ;  /* 0x00000005000b7c02 */ /* 0x001fc80008000f00 */
[----:B------:R-:W-:-:S07]  /*b580*/  LEA R24, R11, R14, 0x18 ;  /* 0x0000000e0b187211 */ /* 0x000fce00078ec0ff */
[----:B------:R-:W0:Y:S01]  /*b590*/  @!P1 LDC R14, c[0x0][0x500] ;  /* 0x00014000ff0e9b82 */ /* 0x000e220000000800 */
[----:B------:R-:W-:-:S04]  /*b5a0*/  IMAD R22, R7, 0x8, R24 ;  /* 0x0000000807167824 */ /* 0x000fc800078e0218 */
[----:B------:R-:W1:Y:S02]  /*b5b0*/  SYNCS.PHASECHK.TRANS64.TRYWAIT P0, [R22+URZ+0x48], R13 ;  /* 0x0000480d160075a7 */ /* 0x000e64000800017f */
[----:B-1----:R-:W-:Y:S05]  /*b5c0*/  @!P0 BRA `(.L_x_299) ;  /* 0x0000001000208947 */ /* 0x002fea0003800000 */
.L_x_323:
[----:B-1----:R-:W-:Y:S01]  /*b5d0*/  PRMT R13, R8, 0x9910, RZ ;  /* 0x00009910080d7816 */ /* 0x002fe200000000ff */
[----:B0-----:R0:W-:Y:S03]  /*b5e0*/  @!P1 SYNCS.ARRIVE.TRANS64 RZ, [R22+URZ], R14 ;  /* 0x0000000e16ff99a7 */ /* 0x0011e6000800003f */
[----:B------:R-:W-:-:S13]  /*b5f0*/  ISETP.NE.AND P0, PT, R13, 0x2, PT ;  /* 0x000000020d00780c */ /* 0x000fda0003f05270 */
[----:B0-----:R-:W-:Y:S05]  /*b600*/  @P0 BRA `(.L_x_300) ;  /* 0x0000000000040947 */ /* 0x001fea0003800000 */
[----:B------:R-:W-:Y:S01]  /*b610*/  BPT.TRAP 0x1 ;  /* 0x000000040000795c */ /* 0x000fe20000300000 */
.L_x_300:
[----:B------:R-:W-:Y:S01]  /*b620*/  IMAD.SHL.U32 R14, R7, 0x2000, RZ ;  /* 0x00002000070e7824 */ /* 0x000fe200078e00ff */
[----:B------:R-:W-:Y:S01]  /*b630*/  R2UR UR9, R22 ;  /* 0x00000000160972ca */ /* 0x000fe200000e0000 */
[----:B------:R-:W-:Y:S01]  /*b640*/  VIADD R4, R4, 0xffffffff ;  /* 0xffffffff04047836 */ /* 0x000fe20000000000 */
[----:B------:R-:W-:Y:S01]  /*b650*/  R2UR UR11, R20 ;  /* 0x00000000140b72ca */ /* 0x000fe200000e0000 */
[--C-:B------:R-:W-:Y:S01]  /*b660*/  IMAD R13, R11, 0x1000, R14.reuse ;  /* 0x000010000b0d7824 */ /* 0x100fe200078e020e */
[----:B------:R-:W-:Y:S01]  /*b670*/  IADD3 R14, R24, 0x24180, R14 ;  /* 0x00024180180e7810 */ /* 0x000fe20007ffe00e */
[----:B------:R-:W-:Y:S01]  /*b680*/  UIADD3 UR6, UP0, UR22, 0xf0, URZ ;  /* 0x000000f016067890 */ /* 0x000fe2000ff1e03f */
[----:B------:R-:W-:Y:S01]  /*b690*/  R2UR UR10, R21 ;  /* 0x00000000150a72ca */ /* 0x000fe200000e0000 */
[----:B------:R-:W-:Y:S01]  /*b6a0*/  IMAD R13, R13, 0x2, R24 ;  /* 0x000000020d0d7824 */ /* 0x000fe200078e0218 */
[----:B------:R-:W-:Y:S01]  /*b6b0*/  R2UR UR12, R6 ;  /* 0x00000000060c72ca */ /* 0x000fe200000e0000 */
[----:B------:R-:W-:Y:S01]  /*b6c0*/  UIADD3 UR24, UP1, UR22, 0x1f0, URZ ;  /* 0x000001f016187890 */ /* 0x000fe2000ff3e03f */
[----:B------:R-:W-:Y:S01]  /*b6d0*/  R2UR UR16, R14 ;  /* 0x000000000e1072ca */ /* 0x000fe200000e0000 */
[----:B------:R-:W-:Y:S01]  /*b6e0*/  UIADD3.X UR7, URZ, UR23, URZ, UP0, !UPT ;  /* 0x000000173f077290 */ /* 0x000fe200087fe43f */
[----:B------:R-:W-:Y:S01]  /*b6f0*/  R2UR UR5, R13 ;  /* 0x000000000d0572ca */ /* 0x000fe200000e0000 */
[----:B------:R-:W-:Y:S01]  /*b700*/  VIADD R7, R7, 0x1 ;  /* 0x0000000107077836 */ /* 0x000fe20000000000 */
[----:B------:R-:W-:Y:S01]  /*b710*/  R2UR UR19, R15 ;  /* 0x000000000f1372ca */ /* 0x000fe200000e0000 */
[----:B------:R-:W-:Y:S01]  /*b720*/  UIADD3.X UR25, URZ, UR23, URZ, UP1, !UPT ;  /* 0x000000173f197290 */ /* 0x000fe20008ffe43f */
[----:B------:R-:W-:Y:S01]  /*b730*/  ISETP.GT.AND P1, PT, R4, 0x1, PT ;  /* 0x000000010400780c */ /* 0x000fe20003f24270 */
[----:B------:R-:W-:Y:S01]  /*b740*/  UMOV UR14, 0x0 ;  /* 0x00000000000e7882 */ /* 0x000fe20000000000 */
[----:B------:R-:W-:Y:S01]  /*b750*/  UMOV UR15, 0x10000000 ;  /* 0x10000000000f7882 */ /* 0x000fe20000000000 */
[----:B------:R-:W-:Y:S01]  /*b760*/  ISETP.NE.AND P0, PT, R7, 0x9, PT ;  /* 0x000000090700780c */ /* 0x000fe20003f05270 */
[----:B------:R-:W-:-:S03]  /*b770*/  VIADD R21, R21, 0x20 ;  /* 0x0000002015157836 */ /* 0x000fc60000000000 */
[----:B------:R-:W-:Y:S02]  /*b780*/  SEL R14, RZ, 0x1, P0 ;  /* 0x00000001ff0e7807 */ /* 0x000fe40000000000 */
[----:B------:R-:W-:Y:S01]  /*b790*/  UIADD3 UR8, UR5, 0x180, URZ ;  /* 0x0000018005087890 */ /* 0x000fe2000fffe03f */
[----:B------:R-:W-:Y:S02]  /*b7a0*/  SEL R7, R7, RZ, P0 ;  /* 0x000000ff07077207 */ /* 0x000fe40000000000 */
[----:B------:R-:W-:Y:S01]  /*b7b0*/  UMOV UR5, 0x30000 ;  /* 0x0003000000057882 */ /* 0x000fe20000000000 */
[----:B------:R-:W-:-:S05]  /*b7c0*/  LOP3.LUT R5, R5, R14, RZ, 0x3c, !PT ;  /* 0x0000000e05057212 */ /* 0x000fca00078e3cff */
[----:B------:R0:W-:Y:S02]  /*b7d0*/  UTMALDG.3D.MULTICAST [UR8], [UR6], UR5, desc[UR14] ;  /* 0x00000e08060073b4 */ /* 0x0001e40008011805 */
[----:B0-----:R-:W-:Y:S01]  /*b7e0*/  UMOV UR8, UR16 ;  /* 0x0000001000087c82 */ /* 0x001fe20008000000 */
[----:B------:R-:W-:Y:S02]  /*b7f0*/  UMOV UR11, UR19 ;  /* 0x00000013000b7c82 */ /* 0x000fe40008000000 */
[----:B------:R0:W-:Y:S02]  /*b800*/  UTMALDG.3D [UR8], [UR24], desc[UR14] ;  /* 0x00000e08180075b4 */ /* 0x0001e40008011000 */
[----:B0-----:R-:W-:Y:S05]  /*b810*/  @P1 BRA `(.L_x_301) ;  /* 0xfffffffc00441947 */ /* 0x001fea000383ffff */
.L_x_298:
[----:B------:R-:W-:Y:S05]  /*b820*/  BSYNC B1 ;  /* 0x0000000000017941 */ /* 0x000fea0003800000 */
.L_x_297:
[----:B------:R-:W-:Y:S01]  /*b830*/  LOP3.LUT P1, RZ, R9, 0xff, RZ, 0xc0, !PT ;  /* 0x000000ff09ff7812 */ /* 0x000fe2000782c0ff */
[C---:B------:R-:W-:Y:S01]  /*b840*/  IMAD.IADD R6, R10.reuse, 0x1, R3 ;  /* 0x000000010a067824 */ /* 0x040fe200078e0203 */
[----:B------:R-:W-:Y:S01]  /*b850*/  ULDC.64 UR6, c[0x0][0x650] ;  /* 0x0001940000067ab9 */ /* 0x000fe20000000a00 */
[----:B------:R-:W-:Y:S01]  /*b860*/  ISETP.GE.U32.AND P2, PT, R10, 0x9, PT ;  /* 0x000000090a00780c */ /* 0x000fe20003f46070 */
[----:B------:R-:W-:Y:S01]  /*b870*/  BSSY B1, `(.L_x_302) ;  /* 0x000006b000017945 */ /* 0x000fe20003800000 */
[----:B------:R-:W-:Y:S01]  /*b880*/  IMAD.MOV.U32 R20, RZ, RZ, -0x1 ;  /* 0xffffffffff147424 */ /* 0x000fe200078e00ff */
[----:B------:R-:W-:Y:S02]  /*b890*/  ISETP.GT.U32.AND P0, PT, R6, 0x8, PT ;  /* 0x000000080600780c */ /* 0x000fe40003f04070 */
[----:B------:R-:W-:Y:S02]  /*b8a0*/  MOV R13, 0xffffffff ;  /* 0xffffffff000d7802 */ /* 0x000fe40000000f00 */
[----:B------:R-:W-:-:S02]  /*b8b0*/  ISETP.LT.U32.AND P0, PT, R10, 0x9, P0 ;  /* 0x000000090a00780c */ /* 0x000fc40000701070 */
[----:B------:R-:W-:Y:S01]  /*b8c0*/  PRMT R9, RZ, 0x7610, R9 ;  /* 0x00007610ff097816 */ /* 0x000fe20000000009 */
[----:B------:R-:W0:Y:S01]  /*b8d0*/  @P1 S2R R11, SR_CgaCtaId ;  /* 0x00000000000b1919 */ /* 0x000e220000008800 */
[----:B------:R-:W-:-:S04]  /*b8e0*/  @P1 MOV R4, 0x400 ;  /* 0x0000040000041802 */ /* 0x000fc80000000f00 */
[----:B0-----:R-:W-:Y:S01]  /*b8f0*/  @P1 LEA R3, R11, R4, 0x18 ;  /* 0x000000040b031211 */ /* 0x001fe200078ec0ff */
[----:B------:R-:W-:-:S03]  /*b900*/  IMAD.WIDE.U32 R4, R6, 0x38e38e39, RZ ;  /* 0x38e38e3906047825 */ /* 0x000fc600078e00ff */
[----:B------:R0:W-:Y:S01]  /*b910*/  @P1 SYNCS.ARRIVE.TRANS64.A1T0 RZ, [R3+URZ+0xa8], RZ ;  /* 0x0000a8ff03ff19a7 */ /* 0x0001e2000810003f */
[----:B------:R-:W-:Y:S02]  /*b920*/  IADD3 R16, P1, R16, UR20, RZ ;  /* 0x0000001410107c10 */ /* 0x000fe4000ff3e0ff */
[----:B------:R-:W-:Y:S02]  /*b930*/  SHF.R.U32.HI R5, RZ, 0x1, R5 ;  /* 0x00000001ff057819 */ /* 0x000fe40000011605 */
[----:B------:R-:W-:Y:S02]  /*b940*/  IADD3.X R17, R17, UR13, RZ, P1, !PT ;  /* 0x0000000d11117c10 */ /* 0x000fe40008ffe4ff */
[----:B------:R-:W-:Y:S02]  /*b950*/  PRMT R4, RZ, 0x7610, R4 ;  /* 0x00007610ff047816 */ /* 0x000fe40000000004 */
[----:B0-----:R-:W-:Y:S02]  /*b960*/  SEL R3, RZ, 0x1, !P0 ;  /* 0x00000001ff037807 */ /* 0x001fe40004000000 */
[----:B------:R-:W-:-:S02]  /*b970*/  ISETP.GE.U32.AND P0, PT, R16, UR6, PT ;  /* 0x0000000610007c0c */ /* 0x000fc4000bf06070 */
[----:B------:R-:W-:Y:S01]  /*b980*/  LOP3.LUT R0, R0, R3, RZ, 0x3c, !PT ;  /* 0x0000000300007212 */ /* 0x000fe200078e3cff */
[----:B------:R-:W-:Y:S01]  /*b990*/  IMAD R3, R5, -0x9, R6 ;  /* 0xfffffff705037824 */ /* 0x000fe200078e0206 */
[----:B------:R-:W-:Y:S01]  /*b9a0*/  ISETP.GE.U32.AND.EX P0, PT, R17, UR7, PT, P0 ;  /* 0x0000000711007c0c */ /* 0x000fe2000bf06100 */
[----:B------:R-:W-:Y:S01]  /*b9b0*/  IMAD.MOV.U32 R6, RZ, RZ, -0x1 ;  /* 0xffffffffff067424 */ /* 0x000fe200078e00ff */
[----:B------:R-:W-:-:S11]  /*b9c0*/  @P2 LOP3.LUT R0, R0, 0x1, R5, 0x78, !PT ;  /* 0x0000000100002812 */ /* 0x000fd600078e7805 */
[----:B------:R-:W-:Y:S05]  /*b9d0*/  @P0 BRA `(.L_x_303) ;  /* 0x0000000400500947 */ /* 0x000fea0003800000 */
[----:B------:R-:W0:Y:S01]  /*b9e0*/  S2R R15, SR_CTAID.X ;  /* 0x00000000000f7919 */ /* 0x000e220000002500 */
[----:B------:R-:W-:Y:S01]  /*b9f0*/  ULDC.64 UR6, c[0x0][0x628] ;  /* 0x00018a0000067ab9 */ /* 0x000fe20000000a00 */
[----:B------:R-:W1:Y:S01]  /*ba00*/  LDC R20, c[0x0][0x144] ;  /* 0x00005100ff147b82 */ /* 0x000e620000000800 */
[----:B------:R-:W-:Y:S01]  /*ba10*/  ISETP.NE.U32.AND P0, PT, RZ, UR6, PT ;  /* 0x00000006ff007c0c */ /* 0x000fe2000bf05070 */
[----:B------:R-:W2:Y:S01]  /*ba20*/  S2R R13, SR_CTAID.Y ;  /* 0x00000000000d7919 */ /* 0x000ea20000002600 */
[----:B------:R-:W-:Y:S01]  /*ba30*/  ULDC UR8, c[0x0][0x630] ;  /* 0x00018c0000087ab9 */ /* 0x000fe20000000800 */
[----:B------:R-:W-:Y:S01]  /*ba40*/  ULDC UR9, c[0x0][0x150] ;  /* 0x0000540000097ab9 */ /* 0x000fe20000000800 */
[----:B------:R-:W-:Y:S01]  /*ba50*/  ISETP.NE.AND.EX P0, PT, RZ, UR7, PT, P0 ;  /* 0x00000007ff007c0c */ /* 0x000fe2000bf05300 */
[----:B------:R-:W-:Y:S02]  /*ba60*/  IMAD.MOV.U32 R4, RZ, RZ, R16 ;  /* 0x000000ffff047224 */ /* 0x000fe400078e0010 */
[----:B------:R-:W-:Y:S01]  /*ba70*/  IMAD.MOV.U32 R5, RZ, RZ, R17 ;  /* 0x000000ffff057224 */ /* 0x000fe200078e0011 */
[----:B0-----:R-:W-:-:S09]  /*ba80*/  I2FP.F32.U32 R22, R15 ;  /* 0x0000000f00167245 */ /* 0x001fd20000201000 */
[----:B------:R-:W-:Y:S05]  /*ba90*/  @!P0 BRA `(.L_x_304) ;  /* 0x0000000000288947 */ /* 0x000fea0003800000 */
[----:B------:R-:W-:Y:S02]  /*baa0*/  ULDC UR5, c[0x0][0x634] ;  /* 0x00018d0000057ab9 */ /* 0x000fe40000000800 */
[----:B------:R-:W-:-:S05]  /*bab0*/  IADD3 R5, P0, R16, UR5, RZ ;  /* 0x0000000510057c10 */ /* 0x000fca000ff1e0ff */
[----:B------:R-:W-:-:S04]  /*bac0*/  IMAD.X R21, RZ, RZ, R17, P0 ;  /* 0x000000ffff157224 */ /* 0x000fc800000e0611 */
[----:B------:R-:W-:-:S04]  /*bad0*/  IMAD.WIDE.U32 R6, R21, UR6, RZ ;  /* 0x0000000615067c25 */ /* 0x000fc8000f8e00ff */
[----:B------:R-:W-:-:S04]  /*bae0*/  IMAD.WIDE.U32 R6, P0, R5, UR7, R6 ;  /* 0x0000000705067c25 */ /* 0x000fc8000f800006 */
[----:B------:R-:W-:-:S04]  /*baf0*/  IMAD.WIDE.U32 R4, R5, UR6, RZ ;  /* 0x0000000605047c25 */ /* 0x000fc8000f8e00ff */
[----:B------:R-:W-:Y:S01]  /*bb00*/  IMAD.MOV.U32 R4, RZ, RZ, R7 ;  /* 0x000000ffff047224 */ /* 0x000fe200078e0007 */
[----:B------:R-:W-:Y:S01]  /*bb10*/  IADD3 RZ, P1, R5, R6, RZ ;  /* 0x0000000605ff7210 */ /* 0x000fe20007f3e0ff */
[----:B------:R-:W-:-:S04]  /*bb20*/  IMAD.X R5, RZ, RZ, RZ, P0 ;  /* 0x000000ffff057224 */ /* 0x000fc800000e06ff */
[----:B------:R-:W-:-:S08]  /*bb30*/  IMAD.WIDE.U32.X R4, R21, UR7, R4, P1 ;  /* 0x0000000715047c25 */ /* 0x000fd000088e0404 */
.L_x_304:
[----:B------:R-:W-:Y:S01]  /*bb40*/  FMUL R22, R22, UR9 ;  /* 0x0000000916167c20 */ /* 0x000fe20008400000 */
[--C-:B------:R-:W-:Y:S01]  /*bb50*/  SHF.R.U64 R14, R4, UR8, R5.reuse ;  /* 0x00000008040e7c19 */ /* 0x100fe20008001205 */
[----:B------:R-:W-:Y:S01]  /*bb60*/  ULDC.64 UR6, c[0x0][0x620] ;  /* 0x0001880000067ab9 */ /* 0x000fe20000000a00 */
[----:B------:R-:W-:Y:S01]  /*bb70*/  SHF.R.U32.HI R4, RZ, UR8, R5 ;  /* 0x00000008ff047c19 */ /* 0x000fe20008011605 */
[----:B------:R-:W-:Y:S01]  /*bb80*/  ULDC.64 UR8, c[0x0][0x640] ;  /* 0x0001900000087ab9 */ /* 0x000fe20000000a00 */
[----:B------:R-:W-:Y:S01]  /*bb90*/  IADD3 R5, P0, RZ, -R14, RZ ;  /* 0x8000000eff057210 */ /* 0x000fe20007f1e0ff */
[----:B------:R-:W0:Y:S01]  /*bba0*/  F2I.U32.TRUNC.NTZ R22, R22 ;  /* 0x0000001600167305 */ /* 0x000e22000020f000 */
[----:B------:R-:W-:-:S03]  /*bbb0*/  ULDC UR5, c[0x0][0x618] ;  /* 0x0001860000057ab9 */ /* 0x000fc60000000800 */
[----:B------:R-:W-:Y:S01]  /*bbc0*/  IMAD.X R4, RZ, RZ, ~R4, P0 ;  /* 0x000000ffff047224 */ /* 0x000fe200000e0e04 */
[----:B------:R-:W-:-:S03]  /*bbd0*/  ISETP.NE.U32.AND P0, PT, RZ, UR8, PT ;  /* 0x00000008ff007c0c */ /* 0x000fc6000bf05070 */
[----:B------:R-:W-:Y:S01]  /*bbe0*/  IMAD R4, R4, UR6, RZ ;  /* 0x0000000604047c24 */ /* 0x000fe2000f8e02ff */
[----:B------:R-:W-:-:S03]  /*bbf0*/  ISETP.NE.AND.EX P0, PT, RZ, UR9, PT, P0 ;  /* 0x00000009ff007c0c */ /* 0x000fc6000bf05300 */
[C---:B------:R-:W-:Y:S02]  /*bc00*/  IMAD R7, R5.reuse, UR7, R4 ;  /* 0x0000000705077c24 */ /* 0x040fe4000f8e0204 */
[----:B------:R-:W-:Y:S01]  /*bc10*/  IMAD.WIDE.U32 R4, R5, UR6, R16 ;  /* 0x0000000605047c25 */ /* 0x000fe2000f8e0010 */
[----:B------:R-:W-:-:S03]  /*bc20*/  ULDC UR6, c[0x0][0x154] ;  /* 0x0000550000067ab9 */ /* 0x000fc60000000800 */
[----:B0-----:R-:W-:Y:S02]  /*bc30*/  IMAD.MOV R6, RZ, RZ, -R22 ;  /* 0x000000ffff067224 */ /* 0x001fe400078e0a16 */
[----:B------:R-:W-:Y:S02]  /*bc40*/  IMAD.IADD R5, R5, 0x1, R7 ;  /* 0x0000000105057824 */ /* 0x000fe400078e0207 */
[----:B-1----:R-:W-:Y:S01]  /*bc50*/  IMAD R15, R20, R6, R15 ;  /* 0x00000006140f7224 */ /* 0x002fe200078e020f */
[----:B--2---:R-:W-:Y:S01]  /*bc60*/  I2FP.F32.U32 R6, R13 ;  /* 0x0000000d00067245 */ /* 0x004fe20000201000 */
[----:B------:R-:W0:Y:S01]  /*bc70*/  LDC R20, c[0x0][0x148] ;  /* 0x00005200ff147b82 */ /* 0x000e220000000800 */
[--C-:B------:R-:W-:Y:S02]  /*bc80*/  SHF.R.U64 R21, R4, UR5, R5.reuse ;  /* 0x0000000504157c19 */ /* 0x100fe40008001205 */
[----:B------:R-:W-:Y:S01]  /*bc90*/  SHF.R.U32.HI R4, RZ, UR5, R5 ;  /* 0x00000005ff047c19 */ /* 0x000fe20008011605 */
[----:B------:R-:W-:Y:S01]  /*bca0*/  FMUL R6, R6, UR6 ;  /* 0x0000000606067c20 */ /* 0x000fe20008400000 */
[----:B------:R-:W-:-:S02]  /*bcb0*/  ULDC UR5, c[0x0][0x608] ;  /* 0x0001820000057ab9 */ /* 0x000fc40000000800 */
[--C-:B------:R-:W-:Y:S01]  /*bcc0*/  SHF.R.U64 R23, R21, UR5, R4.reuse ;  /* 0x0000000515177c19 */ /* 0x100fe20008001204 */
[----:B------:R1:W2:Y:S01]  /*bcd0*/  F2I.U32.TRUNC.NTZ R24, R6 ;  /* 0x0000000600187305 */ /* 0x0002a2000020f000 */
[----:B------:R-:W-:Y:S01]  /*bce0*/  SHF.R.U32.HI R4, RZ, UR5, R4 ;  /* 0x00000005ff047c19 */ /* 0x000fe20008011604 */
[----:B------:R-:W-:-:S03]  /*bcf0*/  ULDC UR5, c[0x0][0x658] ;  /* 0x0001960000057ab9 */ /* 0x000fc60000000800 */
[--C-:B------:R-:W-:Y:S02]  /*bd00*/  SHF.R.U32.HI R25, RZ, UR5, R4.reuse ;  /* 0x00000005ff197c19 */ /* 0x100fe40008011604 */
[----:B------:R-:W-:-:S03]  /*bd10*/  SHF.R.U64 R22, R23, UR5, R4 ;  /* 0x0000000517167c19 */ /* 0x000fc60008001204 */
[----:B------:R-:W-:Y:S01]  /*bd20*/  IMAD.MOV.U32 R5, RZ, RZ, R25 ;  /* 0x000000ffff057224 */ /* 0x000fe200078e0019 */
[----:B------:R-:W-:Y:S01]  /*bd30*/  MOV R4, R22 ;  /* 0x0000001600047202 */ /* 0x000fe20000000f00 */
[----:B-1----:R-:W-:Y:S06]  /*bd40*/  @!P0 BRA `(.L_x_305) ;  /* 0x0000000000288947 */ /* 0x002fec0003800000 */
        /* <DEDUP_REMOVED lines=10> */
.L_x_305:
[----:B------:R-:W-:Y:S01]  /*bdf0*/  ISETP.NE.AND P0, PT, R2, 0x1, PT ;  /* 0x000000010200780c */ /* 0x000fe20003f05270 */
[----:B------:R-:W-:Y:S01]  /*be00*/  ULDC UR5, c[0x0][0x648] ;  /* 0x0001920000057ab9 */ /* 0x000fe20000000800 */
[----:B------:R-:W-:Y:S01]  /*be10*/  LOP3.LUT R23, R23, UR17, RZ, 0xc0, !PT ;  /* 0x0000001117177c12 */ /* 0x000fe2000f8ec0ff */
[----:B--2---:R-:W-:Y:S01]  /*be20*/  IMAD.MOV R24, RZ, RZ, -R24 ;  /* 0x000000ffff187224 */ /* 0x004fe200078e0a18 */
[----:B------:R-:W-:Y:S01]  /*be30*/  SHF.R.U64 R4, R4, UR5, R5 ;  /* 0x0000000504047c19 */ /* 0x000fe20008001205 */
[----:B------:R-:W-:Y:S01]  /*be40*/  ULDC UR5, c[0x0][0x638] ;  /* 0x00018e0000057ab9 */ /* 0x000fe20000000800 */
[----:B------:R-:W-:Y:S01]  /*be50*/  LOP3.LUT R21, R21, UR4, RZ, 0xc0, !PT ;  /* 0x0000000415157c12 */ /* 0x000fe2000f8ec0ff */
[----:B------:R-:W-:Y:S01]  /*be60*/  ULDC UR6, c[0x0][0x610] ;  /* 0x0001840000067ab9 */ /* 0x000fe20000000800 */
[----:B------:R-:W-:Y:S02]  /*be70*/  IMAD.MOV.U32 R6, RZ, RZ, R14 ;  /* 0x000000ffff067224 */ /* 0x000fe400078e000e */
[----:B------:R-:W-:-:S02]  /*be80*/  IMAD.MOV R5, RZ, RZ, -R4 ;  /* 0x000000ffff057224 */ /* 0x000fc400078e0a04 */
[----:B------:R-:W-:Y:S02]  /*be90*/  IMAD R4, R4, UR18, R23 ;  /* 0x0000001204047c24 */ /* 0x000fe4000f8e0217 */
[----:B0-----:R-:W-:Y:S02]  /*bea0*/  @P0 IMAD R15, R20, R24, R13 ;  /* 0x00000018140f0224 */ /* 0x001fe400078e020d */
[----:B------:R-:W-:Y:S01]  /*beb0*/  IMAD R22, R5, UR5, R22 ;  /* 0x0000000505167c24 */ /* 0x000fe2000f8e0216 */
[----:B------:R-:W-:Y:S01]  /*bec0*/  ULDC UR5, c[0x0][0x600] ;  /* 0x0001800000057ab9 */ /* 0x000fe20000000800 */
[----:B------:R-:W-:Y:S02]  /*bed0*/  IMAD R15, R4, UR6, R15 ;  /* 0x00000006040f7c24 */ /* 0x000fe4000f8e020f */
[----:B------:R-:W-:Y:S02]  /*bee0*/  IMAD R22, R22, UR5, R21 ;  /* 0x0000000516167c24 */ /* 0x000fe4000f8e0215 */
[----:B------:R-:W-:-:S03]  /*bef0*/  IMAD.MOV.U32 R4, RZ, RZ, 0x1 ;  /* 0x00000001ff047424 */ /* 0x000fc600078e00ff */
[----:B------:R-:W-:Y:S02]  /*bf00*/  SEL R13, R22, R15, !P0 ;  /* 0x0000000f160d7207 */ /* 0x000fe40004000000 */
[----:B------:R-:W-:-:S07]  /*bf10*/  SEL R20, R15, R22, !P0 ;  /* 0x000000160f147207 */ /* 0x000fce0004000000 */
.L_x_303:
[----:B------:R-:W-:Y:S05]  /*bf20*/  BSYNC B1 ;  /* 0x0000000000017941 */ /* 0x000fea0003800000 */
.L_x_302:
[----:B------:R-:W-:-:S13]  /*bf30*/  LOP3.LUT P0, RZ, R4, 0xff, RZ, 0xc0, !PT ;  /* 0x000000ff04ff7812 */ /* 0x000fda000780c0ff */
[----:B------:R-:W-:Y:S05]  /*bf40*/  @P0 BRA `(.L_x_306) ;  /* 0xfffffff400400947 */ /* 0x000fea000383ffff */
[----:B------:R-:W-:Y:S05]  /*bf50*/  BSYNC B0 ;  /* 0x0000000000007941 */ /* 0x000fea0003800000 */
.L_x_295:
[----:B------:R-:W-:-:S03]  /*bf60*/  UMOV UR5, 0xffffffff ;  /* 0xffffffff00057882 */ /* 0x000fc60000000000 */
[----:B------:R-:W-:Y:S05]  /*bf70*/  BRA.DIV UR5, `(.L_x_307) ;  /* 0x0000000605c87947 */ /* 0x000fea000b800000 */
[----:B------:R-:W-:-:S13]  /*bf80*/  ELECT P6, URZ, PT ;  /* 0x00000000003f782f */ /* 0x000fda00038c0000 */
.L_x_326:
[----:B------:R-:W-:Y:S04]  /*bf90*/  BSSY B0, `(.L_x_308) ;  /* 0x0000058000007945 */ /* 0x000fe80003800000 */
[----:B------:R-:W-:Y:S05]  /*bfa0*/  @!P6 BRA `(.L_x_309) ;  /* 0x000000040058e947 */ /* 0x000fea0003800000 */
[----:B------:R-:W-:-:S04]  /*bfb0*/  LOP3.LUT R19, R19, 0x2, RZ, 0xfc, !PT ;  /* 0x0000000213137812 */ /* 0x000fc800078efcff */
[----:B------:R-:W-:-:S13]  /*bfc0*/  ISETP.NE.AND P0, PT, R19, 0x3, PT ;  /* 0x000000031300780c */ /* 0x000fda0003f05270 */
[----:B------:R-:W-:Y:S05]  /*bfd0*/  @!P0 BRA `(.L_x_310) ;  /* 0x0000000000048947 */ /* 0x000fea0003800000 */
[----:B------:R-:W-:Y:S01]  /*bfe0*/  BPT.TRAP 0x1 ;  /* 0x000000040000795c */ /* 0x000fe20000300000 */
.L_x_310:
[----:B------:R-:W0:Y:S01]  /*bff0*/  S2R R5, SR_CgaCtaId ;  /* 0x0000000000057919 */ /* 0x000e220000008800 */
[----:B------:R-:W-:Y:S02]  /*c000*/  MOV R2, 0x400 ;  /* 0x0000040000027802 */ /* 0x000fe40000000f00 */
[----:B------:R-:W-:Y:S02]  /*c010*/  SHF.L.U32 R4, R0, 0x1f, RZ ;  /* 0x0000001f00047819 */ /* 0x000fe400000006ff */
[----:B0-----:R-:W-:-:S05]  /*c020*/  LEA R2, R5, R2, 0x18 ;  /* 0x0000000205027211 */ /* 0x001fca00078ec0ff */
[----:B------:R-:W-:-:S05]  /*c030*/  VIADD R2, R2, 0x48 ;  /* 0x0000004802027836 */ /* 0x000fca0000000000 */
[C---:B------:R-:W-:Y:S01]  /*c040*/  LEA R7, R3.reuse, R2, 0x3 ;  /* 0x0000000203077211 */ /* 0x040fe200078e18ff */
[----:B------:R-:W-:-:S03]  /*c050*/  VIADD R3, R3, 0x1 ;  /* 0x0000000103037836 */ /* 0x000fc60000000000 */
[----:B------:R-:W0:Y:S02]  /*c060*/  SYNCS.PHASECHK.TRANS64.TRYWAIT P0, [R7+URZ], R4 ;  /* 0x00000004070075a7 */ /* 0x000e24000800017f */
[----:B------:R-:W-:-:S04]  /*c070*/  ISETP.NE.AND P1, PT, R3, 0x9, PT ;  /* 0x000000090300780c */ /* 0x000fc80003f25270 */
[----:B------:R-:W-:Y:S02]  /*c080*/  SEL R5, RZ, 0x1, P1 ;  /* 0x00000001ff057807 */ /* 0x000fe40000800000 */
[----:B------:R-:W-:Y:S02]  /*c090*/  SEL R3, R3, RZ, P1 ;  /* 0x000000ff03037207 */ /* 0x000fe40000800000 */
[----:B------:R-:W-:-:S03]  /*c0a0*/  LOP3.LUT R6, R0, R5, RZ, 0x3c, !PT ;  /* 0x0000000500067212 */ /* 0x000fc600078e3cff */
[----:B------:R-:W-:Y:S01]  /*c0b0*/  IMAD R8, R3, 0x8, R2 ;  /* 0x0000000803087824 */ /* 0x000fe200078e0202 */
[----:B------:R-:W-:Y:S01]  /*c0c0*/  SHF.L.U32 R5, R6, 0x1f, RZ ;  /* 0x0000001f06057819 */ /* 0x000fe200000006ff */
[----:B0-----:R-:W-:Y:S06]  /*c0d0*/  @!P0 BRA `(.L_x_311) ;  /* 0x0000000400908947 */ /* 0x001fec0003800000 */
.L_x_327:
[----:B------:R-:W1:Y:S01]  /*c0e0*/  SYNCS.PHASECHK.TRANS64.TRYWAIT P0, [R8+URZ], R5 ;  /* 0x00000005080075a7 */ /* 0x000e62000800017f */
[----:B------:R-:W-:-:S05]  /*c0f0*/  VIADD R0, R3, 0x1 ;  /* 0x0000000103007836 */ /* 0x000fca0000000000 */
[----:B------:R-:W-:-:S04]  /*c100*/  ISETP.NE.AND P1, PT, R0, 0x9, PT ;  /* 0x000000090000780c */ /* 0x000fc80003f25270 */
[----:B------:R-:W-:Y:S02]  /*c110*/  SEL R3, RZ, 0x1, P1 ;  /* 0x00000001ff037807 */ /* 0x000fe40000800000 */
[----:B0-----:R-:W-:Y:S02]  /*c120*/  SEL R7, R0, RZ, P1 ;  /* 0x000000ff00077207 */ /* 0x001fe40000800000 */
[----:B------:R-:W-:-:S03]  /*c130*/  LOP3.LUT R6, R6, R3, RZ, 0x3c, !PT ;  /* 0x0000000306067212 */ /* 0x000fc600078e3cff */
[----:B------:R-:W-:Y:S01]  /*c140*/  IMAD R9, R7, 0x8, R2 ;  /* 0x0000000807097824 */ /* 0x000fe200078e0202 */
[----:B------:R-:W-:Y:S01]  /*c150*/  SHF.L.U32 R4, R6, 0x1f, RZ ;  /* 0x0000001f06047819 */ /* 0x000fe200000006ff */
[----:B-1----:R-:W-:Y:S06]  /*c160*/  @!P0 BRA `(.L_x_312) ;  /* 0x0000000400808947 */ /* 0x002fec0003800000 */
.L_x_328:
[----:B------:R-:W1:Y:S01]  /*c170*/  SYNCS.PHASECHK.TRANS64.TRYWAIT P0, [R9+URZ], R4 ;  /* 0x00000004090075a7 */ /* 0x000e62000800017f */
[----:B------:R-:W-:-:S05]  /*c180*/  VIADD R0, R7, 0x1 ;  /* 0x0000000107007836 */ /* 0x000fca0000000000 */
[----:B------:R-:W-:-:S04]  /*c190*/  ISETP.NE.AND P1, PT, R0, 0x9, PT ;  /* 0x000000090000780c */ /* 0x000fc80003f25270 */
[----:B------:R-:W-:Y:S02]  /*c1a0*/  SEL R3, RZ, 0x1, P1 ;  /* 0x00000001ff037807 */ /* 0x000fe40000800000 */
[----:B------:R-:W-:Y:S02]  /*c1b0*/  SEL R7, R0, RZ, P1 ;  /* 0x000000ff00077207 */ /* 0x000fe40000800000 */
[----:B------:R-:W-:-:S03]  /*c1c0*/  LOP3.LUT R6, R6, R3, RZ, 0x3c, !PT ;  /* 0x0000000306067212 */ /* 0x000fc600078e3cff */
[----:B0-----:R-:W-:Y:S01]  /*c1d0*/  IMAD R8, R7, 0x8, R2 ;  /* 0x0000000807087824 */ /* 0x001fe200078e0202 */
[----:B------:R-:W-:Y:S01]  /*c1e0*/  SHF.L.U32 R5, R6, 0x1f, RZ ;  /* 0x0000001f06057819 */ /* 0x000fe200000006ff */
[----:B-1----:R-:W-:Y:S06]  /*c1f0*/  @!P0 BRA `(.L_x_313) ;  /* 0x0000000400708947 */ /* 0x002fec0003800000 */
.L_x_329:
        /* <DEDUP_REMOVED lines=9> */
.L_x_330:
[----:B------:R-:W1:Y:S01]  /*c290*/  SYNCS.PHASECHK.TRANS64.TRYWAIT P0, [R9+URZ], R4 ;  /* 0x00000004090075a7 */ /* 0x000e62000800017f */
[----:B------:R-:W-:-:S05]  /*c2a0*/  VIADD R0, R7, 0x1 ;  /* 0x0000000107007836 */ /* 0x000fca0000000000 */
[----:B------:R-:W-:-:S04]  /*c2b0*/  ISETP.NE.AND P1, PT, R0, 0x9, PT ;  /* 0x000000090000780c */ /* 0x000fc80003f25270 */
[----:B------:R-:W-:Y:S02]  /*c2c0*/  SEL R3, RZ, 0x1, P1 ;  /* 0x00000001ff037807 */ /* 0x000fe40000800000 */
[----:B------:R-:W-:Y:S02]  /*c2d0*/  SEL R7, R0, RZ, P1 ;  /* 0x000000ff00077207 */ /* 0x000fe40000800000 */
[----:B------:R-:W-:Y:S02]  /*c2e0*/  LOP3.LUT R6, R6, R3, RZ, 0x3c, !PT ;  /* 0x0000000306067212 */ /* 0x000fe400078e3cff */
[----:B0-----:R-:W-:Y:S02]  /*c2f0*/  LEA R8, R7, R2, 0x3 ;  /* 0x0000000207087211 */ /* 0x001fe400078e18ff */
[----:B------:R-:W-:Y:S01]  /*c300*/  SHF.L.U32 R5, R6, 0x1f, RZ ;  /* 0x0000001f06057819 */ /* 0x000fe200000006ff */
[----:B-1----:R-:W-:Y:S06]  /*c310*/  @!P0 BRA `(.L_x_315) ;  /* 0x0000000400508947 */ /* 0x002fec0003800000 */
.L_x_331:
        /* <DEDUP_REMOVED lines=9> */
.L_x_332:
[----:B------:R-:W1:Y:S01]  /*c3b0*/  SYNCS.PHASECHK.TRANS64.TRYWAIT P0, [R9+URZ], R4 ;  /* 0x00000004090075a7 */ /* 0x000e62000800017f */
[----:B------:R-:W-:-:S05]  /*c3c0*/  VIADD R0, R7, 0x1 ;  /* 0x0000000107007836 */ /* 0x000fca0000000000 */
[----:B------:R-:W-:-:S04]  /*c3d0*/  ISETP.NE.AND P1, PT, R0, 0x9, PT ;  /* 0x000000090000780c */ /* 0x000fc80003f25270 */
[----:B------:R-:W-:Y:S02]  /*c3e0*/  SEL R3, RZ, 0x1, P1 ;  /* 0x00000001ff037807 */ /* 0x000fe40000800000 */
[----:B------:R-:W-:Y:S02]  /*c3f0*/  SEL R7, R0, RZ, P1 ;  /* 0x000000ff00077207 */ /* 0x000fe40000800000 */
[----:B------:R-:W-:-:S03]  /*c400*/  LOP3.LUT R11, R6, R3, RZ, 0x3c, !PT ;  /* 0x00000003060b7212 */ /* 0x000fc600078e3cff */
[----:B------:R-:W-:Y:S01]  /*c410*/  IMAD R6, R7, 0x8, R2 ;  /* 0x0000000807067824 */ /* 0x000fe200078e0202 */
[----:B0-----:R-:W-:Y:S01]  /*c420*/  SHF.L.U32 R5, R11, 0x1f, RZ ;  /* 0x0000001f0b057819 */ /* 0x001fe200000006ff */
[----:B-1----:R-:W-:Y:S06]  /*c430*/  @!P0 BRA `(.L_x_317) ;  /* 0x0000000400308947 */ /* 0x002fec0003800000 */
.L_x_333:
[----:B------:R-:W1:Y:S01]  /*c440*/  SYNCS.PHASECHK.TRANS64.TRYWAIT P0, [R6+URZ], R5 ;  /* 0x00000005060075a7 */ /* 0x000e62000800017f */
[----:B------:R-:W-:-:S05]  /*c450*/  VIADD R0, R7, 0x1 ;  /* 0x0000000107007836 */ /* 0x000fca0000000000 */
[----:B------:R-:W-:-:S04]  /*c460*/  ISETP.NE.AND P1, PT, R0, 0x9, PT ;  /* 0x000000090000780c */ /* 0x000fc80003f25270 */
[----:B0-----:R-:W-:Y:S02]  /*c470*/  SEL R4, RZ, 0x1, P1 ;  /* 0x00000001ff047807 */ /* 0x001fe40000800000 */
[----:B------:R-:W-:Y:S02]  /*c480*/  SEL R3, R0, RZ, P1 ;  /* 0x000000ff00037207 */ /* 0x000fe40000800000 */
[----:B------:R-:W-:Y:S01]  /*c490*/  LOP3.LUT R0, R11, R4, RZ, 0x3c, !PT ;  /* 0x000000040b007212 */ /* 0x000fe200078e3cff */
[----:B-1----:R-:W-:Y:S06]  /*c4a0*/  @!P0 BRA `(.L_x_318) ;  /* 0x0000000400288947 */ /* 0x002fec0003800000 */
.L_x_334:
[----:B------:R-:W-:Y:S01]  /*c4b0*/  IMAD R3, R3, 0x8, R2 ;  /* 0x0000000803037824 */ /* 0x000fe200078e0202 */
[----:B------:R-:W-:-:S07]  /*c4c0*/  SHF.L.U32 R0, R0, 0x1f, RZ ;  /* 0x0000001f00007819 */ /* 0x000fce00000006ff */
.L_x_319:
[----:B-1----:R1:W2:Y:S02]  /*c4d0*/  SYNCS.PHASECHK.TRANS64.TRYWAIT P0, [R3+URZ], R0 ;  /* 0x00000000030075a7 */ /* 0x0022a4000800017f */
[----:B--2---:R-:W-:Y:S05]  /*c4e0*/  @!P0 NANOSLEEP.SYNCS 0x989680 ;  /* 0x009896800000895d */ /* 0x004fea0003900000 */
[----:B------:R-:W2:Y:S02]  /*c4f0*/  @!P0 SYNCS.PHASECHK.TRANS64 P0, [R3+URZ], R0 ;  /* 0x00000000030085a7 */ /* 0x000ea4000800007f */
[----:B--2---:R-:W-:Y:S05]  /*c500*/  @!P0 BRA `(.L_x_319) ;  /* 0xfffffffc00f08947 */ /* 0x004fea000383ffff */
.L_x_309:
[----:B------:R-:W-:Y:S05]  /*c510*/  BSYNC B0 ;  /* 0x0000000000007941 */ /* 0x000fea0003800000 */
.L_x_308:
[----:B------:R-:W-:Y:S05]  /*c520*/  EXIT ;  /* 0x000000000000794d */ /* 0x000fea0003800000 */
.L_x_22:
[----:B---3--:R3:W4:Y:S02]  /*c530*/  SYNCS.PHASECHK.TRANS64.TRYWAIT P1, [R3+URZ], R0 ;  /* 0x00000000030075a7 */ /* 0x008724000802017f */
[----:B----4-:R-:W-:Y:S05]  /*c540*/  @!P1 NANOSLEEP.SYNCS 0x989680 ;  /* 0x009896800000995d */ /* 0x010fea0003900000 */
[----:B------:R-:W4:Y:S02]  /*c550*/  @!P1 SYNCS.PHASECHK.TRANS64 P1, [R3+URZ], R0 ;  /* 0x00000000030095a7 */ /* 0x000f24000802007f */
[----:B----4-:R-:W-:Y:S05]  /*c560*/  @!P1 BRA `(.L_x_22) ;  /* 0xfffffffc00f09947 */ /* 0x010fea000383ffff */
[----:B------:R-:W-:Y:S05]  /*c570*/  BRA `(.L_x_21) ;  /* 0xffffff5000007947 */ /* 0x000fea000383ffff */
.L_x_27:
[----:B-1----:R1:W2:Y:S02]  /*c580*/  SYNCS.PHASECHK.TRANS64.TRYWAIT P1, [R5+URZ], R4 ;  /* 0x00000004050075a7 */ /* 0x0022a4000802017f */
[----:B--2---:R-:W-:Y:S05]  /*c590*/  @!P1 NANOSLEEP.SYNCS 0x989680 ;  /* 0x009896800000995d */ /* 0x004fea0003900000 */
[----:B------:R-:W2:Y:S02]  /*c5a0*/  @!P1 SYNCS.PHASECHK.TRANS64 P1, [R5+URZ], R4 ;  /* 0x00000004050095a7 */ /* 0x000ea4000802007f */
[----:B--2---:R-:W-:Y:S05]  /*c5b0*/  @!P1 BRA `(.L_x_27) ;  /* 0xfffffffc00f09947 */ /* 0x004fea000383ffff */
[----:B------:R-:W-:Y:S05]  /*c5c0*/  BRA `(.L_x_26) ;  /* 0xffffff5000e07947 */ /* 0x000fea000383ffff */
.L_x_296:
[----:B------:R-:W-:Y:S01]  /*c5d0*/  BSSY B1, `(.L_x_320) ;  /* 0x0000006000017945 */ /* 0x000fe20003800000 */
[----:B------:R-:W-:-:S07]  /*c5e0*/  IMAD.MOV.U32 R15, RZ, RZ, -0x1 ;  /* 0xffffffffff0f7424 */ /* 0x000fce00078e00ff */
[----:B------:R-:W-:Y:S05]  /*c5f0*/  WARPSYNC.COLLECTIVE R15, `(.L_x_321) ;  /* 0x000000000f0c7348 */ /* 0x000fea0003c00000 */
[----:B------:R-:W-:Y:S02]  /*c600*/  ELECT P6, UR62, PT ;  /* 0x00000000003e782f */ /* 0x000fe400038c0000 */
[----:B------:R-:W-:Y:S01]  /*c610*/  MOV R14, UR62 ;  /* 0x0000003e000e7c02 */ /* 0x000fe20008000f00 */
[----:B------:R-:W-:Y:S10]  /*c620*/  ENDCOLLECTIVE ;  /* 0x000000000000791b */ /* 0x000ff40003800000 */
.L_x_321:
[----:B------:R-:W-:Y:S05]  /*c630*/  BSYNC B1 ;  /* 0x0000000000017941 */ /* 0x000fea0003800000 */
.L_x_320:
[----:B------:R-:W-:Y:S05]  /*c640*/  BRA `(.L_x_322) ;  /* 0xffffffec008c7947 */ /* 0x000fea000383ffff */
.L_x_299:
[----:B-1----:R1:W2:Y:S02]  /*c650*/  SYNCS.PHASECHK.TRANS64.TRYWAIT P0, [R22+URZ+0x48], R13 ;  /* 0x0000480d160075a7 */ /* 0x0022a4000800017f */
[----:B--2---:R-:W-:Y:S05]  /*c660*/  @!P0 NANOSLEEP.SYNCS 0x989680 ;  /* 0x009896800000895d */ /* 0x004fea0003900000 */
[----:B------:R-:W2:Y:S02]  /*c670*/  @!P0 SYNCS.PHASECHK.TRANS64 P0, [R22+URZ+0x48], R13 ;  /* 0x0000480d160085a7 */ /* 0x000ea4000800007f */
[----:B--2---:R-:W-:Y:S05]  /*c680*/  @!P0 BRA `(.L_x_299) ;  /* 0xfffffffc00f08947 */ /* 0x004fea000383ffff */
[----:B------:R-:W-:Y:S05]  /*c690*/  BRA `(.L_x_323) ;  /* 0xffffffec00cc7947 */ /* 0x000fea000383ffff */
.L_x_307:
[----:B------:R-:W-:Y:S01]  /*c6a0*/  BSSY B0, `(.L_x_324) ;  /* 0x0000006000007945 */ /* 0x000fe20003800000 */
[----:B------:R-:W-:-:S07]  /*c6b0*/  IMAD.MOV.U32 R15, RZ, RZ, -0x1 ;  /* 0xffffffffff0f7424 */ /* 0x000fce00078e00ff */
[----:B------:R-:W-:Y:S05]  /*c6c0*/  WARPSYNC.COLLECTIVE R15, `(.L_x_325) ;  /* 0x000000000f0c7348 */ /* 0x000fea0003c00000 */
[----:B------:R-:W-:Y:S02]  /*c6d0*/  ELECT P6, UR62, PT ;  /* 0x00000000003e782f */ /* 0x000fe400038c0000 */
[----:B------:R-:W-:Y:S01]  /*c6e0*/  MOV R14, UR62 ;  /* 0x0000003e000e7c02 */ /* 0x000fe20008000f00 */
[----:B------:R-:W-:Y:S10]  /*c6f0*/  ENDCOLLECTIVE ;  /* 0x000000000000791b */ /* 0x000ff40003800000 */
.L_x_325:
[----:B------:R-:W-:Y:S05]  /*c700*/  BSYNC B0 ;  /* 0x0000000000007941 */ /* 0x000fea0003800000 */
.L_x_324:
[----:B------:R-:W-:Y:S05]  /*c710*/  BRA `(.L_x_326) ;  /* 0xfffffff8001c7947 */ /* 0x000fea000383ffff */
.L_x_311:
[----:B0-----:R0:W1:Y:S02]  /*c720*/  SYNCS.PHASECHK.TRANS64.TRYWAIT P0, [R7+URZ], R4 ;  /* 0x00000004070075a7 */ /* 0x001064000800017f */
[----:B-1----:R-:W-:Y:S05]  /*c730*/  @!P0 NANOSLEEP.SYNCS 0x989680 ;  /* 0x009896800000895d */ /* 0x002fea0003900000 */
[----:B------:R-:W1:Y:S02]  /*c740*/  @!P0 SYNCS.PHASECHK.TRANS64 P0, [R7+URZ], R4 ;  /* 0x00000004070085a7 */ /* 0x000e64000800007f */
[----:B-1----:R-:W-:Y:S05]  /*c750*/  @!P0 BRA `(.L_x_311) ;  /* 0xfffffffc00f08947 */ /* 0x002fea000383ffff */
[----:B------:R-:W-:Y:S05]  /*c760*/  BRA `(.L_x_327) ;  /* 0xfffffff8005c7947 */ /* 0x000fea000383ffff */
.L_x_312:
[----:B0-----:R0:W1:Y:S02]  /*c770*/  SYNCS.PHASECHK.TRANS64.TRYWAIT P0, [R8+URZ], R5 ;  /* 0x00000005080075a7 */ /* 0x001064000800017f */
[----:B-1----:R-:W-:Y:S05]  /*c780*/  @!P0 NANOSLEEP.SYNCS 0x989680 ;  /* 0x009896800000895d */ /* 0x002fea0003900000 */
[----:B------:R-:W1:Y:S02]  /*c790*/  @!P0 SYNCS.PHASECHK.TRANS64 P0, [R8+URZ], R5 ;  /* 0x00000005080085a7 */ /* 0x000e64000800007f */
[----:B-1----:R-:W-:Y:S05]  /*c7a0*/  @!P0 BRA `(.L_x_312) ;  /* 0xfffffffc00f08947 */ /* 0x002fea000383ffff */
[----:B------:R-:W-:Y:S05]  /*c7b0*/  BRA `(.L_x_328) ;  /* 0xfffffff8006c7947 */ /* 0x000fea000383ffff */
.L_x_313:
[----:B0-----:R0:W1:Y:S02]  /*c7c0*/  SYNCS.PHASECHK.TRANS64.TRYWAIT P0, [R9+URZ], R4 ;  /* 0x00000004090075a7 */ /* 0x001064000800017f */
[----:B-1----:R-:W-:Y:S05]  /*c7d0*/  @!P0 NANOSLEEP.SYNCS 0x989680 ;  /* 0x009896800000895d */ /* 0x002fea0003900000 */
[----:B------:R-:W1:Y:S02]  /*c7e0*/  @!P0 SYNCS.PHASECHK.TRANS64 P0, [R9+URZ], R4 ;  /* 0x00000004090085a7 */ /* 0x000e64000800007f */
[----:B-1----:R-:W-:Y:S05]  /*c7f0*/  @!P0 BRA `(.L_x_313) ;  /* 0xfffffffc00f08947 */ /* 0x002fea000383ffff */
[----:B------:R-:W-:Y:S05]  /*c800*/  BRA `(.L_x_329) ;  /* 0xfffffff8007c7947 */ /* 0x000fea000383ffff */
.L_x_314:
[----:B0-----:R0:W1:Y:S02]  /*c810*/  SYNCS.PHASECHK.TRANS64.TRYWAIT P0, [R8+URZ], R5 ;  /* 0x00000005080075a7 */ /* 0x001064000800017f */
[----:B-1----:R-:W-:Y:S05]  /*c820*/  @!P0 NANOSLEEP.SYNCS 0x989680 ;  /* 0x009896800000895d */ /* 0x002fea0003900000 */
[----:B------:R-:W1:Y:S02]  /*c830*/  @!P0 SYNCS.PHASECHK.TRANS64 P0, [R8+URZ], R5 ;  /* 0x00000005080085a7 */ /* 0x000e64000800007f */
[----:B-1----:R-:W-:Y:S05]  /*c840*/  @!P0 BRA `(.L_x_314) ;  /* 0xfffffffc00f08947 */ /* 0x002fea000383ffff */
[----:B------:R-:W-:Y:S05]  /*c850*/  BRA `(.L_x_330) ;  /* 0xfffffff8008c7947 */ /* 0x000fea000383ffff */
.L_x_315:
[----:B0-----:R0:W1:Y:S02]  /*c860*/  SYNCS.PHASECHK.TRANS64.TRYWAIT P0, [R9+URZ], R4 ;  /* 0x00000004090075a7 */ /* 0x001064000800017f */
[----:B-1----:R-:W-:Y:S05]  /*c870*/  @!P0 NANOSLEEP.SYNCS 0x989680 ;  /* 0x009896800000895d */ /* 0x002fea0003900000 */
[----:B------:R-:W1:Y:S02]  /*c880*/  @!P0 SYNCS.PHASECHK.TRANS64 P0, [R9+URZ], R4 ;  /* 0x00000004090085a7 */ /* 0x000e64000800007f */
[----:B-1----:R-:W-:Y:S05]  /*c890*/  @!P0 BRA `(.L_x_315) ;  /* 0xfffffffc00f08947 */ /* 0x002fea000383ffff */
[----:B------:R-:W-:Y:S05]  /*c8a0*/  BRA `(.L_x_331) ;  /* 0xfffffff8009c7947 */ /* 0x000fea000383ffff */
.L_x_316:
[----:B0-----:R0:W1:Y:S02]  /*c8b0*/  SYNCS.PHASECHK.TRANS64.TRYWAIT P0, [R8+URZ], R5 ;  /* 0x00000005080075a7 */ /* 0x001064000800017f */
[----:B-1----:R-:W-:Y:S05]  /*c8c0*/  @!P0 NANOSLEEP.SYNCS 0x989680 ;  /* 0x009896800000895d */ /* 0x002fea0003900000 */
[----:B------:R-:W1:Y:S02]  /*c8d0*/  @!P0 SYNCS.PHASECHK.TRANS64 P0, [R8+URZ], R5 ;  /* 0x00000005080085a7 */ /* 0x000e64000800007f */
[----:B-1----:R-:W-:Y:S05]  /*c8e0*/  @!P0 BRA `(.L_x_316) ;  /* 0xfffffffc00f08947 */ /* 0x002fea000383ffff */
[----:B------:R-:W-:Y:S05]  /*c8f0*/  BRA `(.L_x_332) ;  /* 0xfffffff800ac7947 */ /* 0x000fea000383ffff */
.L_x_317:
[----:B0-----:R0:W1:Y:S02]  /*c900*/  SYNCS.PHASECHK.TRANS64.TRYWAIT P0, [R9+URZ], R4 ;  /* 0x00000004090075a7 */ /* 0x001064000800017f */
[----:B-1----:R-:W-:Y:S05]  /*c910*/  @!P0 NANOSLEEP.SYNCS 0x989680 ;  /* 0x009896800000895d */ /* 0x002fea0003900000 */
[----:B------:R-:W1:Y:S02]  /*c920*/  @!P0 SYNCS.PHASECHK.TRANS64 P0, [R9+URZ], R4 ;  /* 0x00000004090085a7 */ /* 0x000e64000800007f */
[----:B-1----:R-:W-:Y:S05]  /*c930*/  @!P0 BRA `(.L_x_317) ;  /* 0xfffffffc00f08947 */ /* 0x002fea000383ffff */
[----:B------:R-:W-:Y:S05]  /*c940*/  BRA `(.L_x_333) ;  /* 0xfffffff800bc7947 */ /* 0x000fea000383ffff */
.L_x_318:
[----:B0-----:R0:W1:Y:S02]  /*c950*/  SYNCS.PHASECHK.TRANS64.TRYWAIT P0, [R6+URZ], R5 ;  /* 0x00000005060075a7 */ /* 0x001064000800017f */
[----:B-1----:R-:W-:Y:S05]  /*c960*/  @!P0 NANOSLEEP.SYNCS 0x989680 ;  /* 0x009896800000895d */ /* 0x002fea0003900000 */
[----:B------:R-:W1:Y:S02]  /*c970*/  @!P0 SYNCS.PHASECHK.TRANS64 P0, [R6+URZ], R5 ;  /* 0x00000005060085a7 */ /* 0x000e64000800007f */
[----:B-1----:R-:W-:Y:S05]  /*c980*/  @!P0 BRA `(.L_x_318) ;  /* 0xfffffffc00f08947 */ /* 0x002fea000383ffff */
[----:B------:R-:W-:Y:S05]  /*c990*/  BRA `(.L_x_334) ;  /* 0xfffffff800c47947 */ /* 0x000fea000383ffff */
.L_x_335:
[----:B------:R-:W-:-:S00]  /*c9a0*/  BRA `(.L_x_335) ;  /* 0xfffffffc00fc7947 */ /* 0x000fc0000383ffff */
[----:B------:R-:W-:-:S00]  /*c9b0*/  NOP ;  /* 0x0000000000007918 */ /* 0x000fc00000000000 */
        /* <DEDUP_REMOVED lines=12> */
.L_x_336:


//--------------------- .nv.global.init           --------------------------
	.section	.nv.global.init,"aw",@progbits
.nv.global.init:
	.type		$str$22,@object
	.size		$str$22,($str$23 - $str$22)
$str$22:
        /*0000*/ 	.byte	0x6b, 0x5f, 0x74, 0x69, 0x6c, 0x65, 0x5f, 0x63, 0x6f, 0x75, 0x6e, 0x74, 0x20, 0x3e, 0x3d, 0x20
        /*0010*/ 	.byte	0x31, 0x00
	.type		$str$23,@object
	.size		$str$23,(__unnamed_1 - $str$23)
$str$23:
        /*0012*/ 	.byte	0x2f, 0x74, 0x6d, 0x70, 0x2f, 0x63, 0x75, 0x74, 0x6c, 0x61, 0x73, 0x73, 0x5f, 0x73, 0x77, 0x65
        /*0022*/ 	.byte	0x65, 0x70, 0x5f, 0x73, 0x72, 0x63, 0x2f, 0x69, 0x6e, 0x63, 0x6c, 0x75, 0x64, 0x65, 0x2f, 0x63
        /*0032*/ 	.byte	0x75, 0x74, 0x6c, 0x61, 0x73, 0x73, 0x2f, 0x67, 0x65, 0x6d, 0x6d, 0x2f, 0x63, 0x6f, 0x6c, 0x6c
        /*0042*/ 	.byte	0x65, 0x63, 0x74, 0x69, 0x76, 0x65, 0x2f, 0x73, 0x6d, 0x39, 0x30, 0x5f, 0x6d, 0x6d, 0x61, 0x5f
        /*0052*/ 	.byte	0x74, 0x6d, 0x61, 0x5f, 0x67, 0x6d, 0x6d, 0x61, 0x5f, 0x73, 0x73, 0x5f, 0x77, 0x61, 0x72, 0x70
        /*0062*/ 	.byte	0x73, 0x70, 0x65, 0x63, 0x69, 0x61, 0x6c, 0x69, 0x7a, 0x65, 0x64, 0x2e, 0x68, 0x70, 0x70, 0x00
	.type		__unnamed_1,@object
	.size		__unnamed_1,(.L_0 - __unnamed_1)
__unnamed_1:
        /*0072*/ 	.byte	0x76, 0x6f, 0x69, 0x64, 0x20, 0x63, 0x75, 0x74, 0x6c, 0x61, 0x73, 0x73, 0x3a, 0x3a, 0x67, 0x65
        /* <DEDUP_REMOVED lines=180> */
        /*0bc2*/ 	.byte	0x6e, 0x74, 0x69, 0x74, 0x79, 0x5d, 0x00
.L_0:


//--------------------- .nv.shared._ZN7cutlass13device_kernelINS_4gemm6kernel13GemmUniversalIN4cute5tupleIJiiiiEEENS1_10collective13CollectiveMmaINS1_34MainloopSm90TmaGmmaWarpSpecializedILi9ENS5_IJNS4_1CILi1EEENSA_ILi2EEESB_EEENS1_35KernelTmaWarpSpecializedCooperativeEEENS5_IJNSA_ILi256EEENSA_ILi128EEENSA_ILi32EEEEEENS_6half_tENS5_IJlSB_lEEESK_SL_NS4_8TiledMMAINS4_8MMA_AtomIJNS4_4SM904GMMA26MMA_64x128x16_F32F16F16_SSILNSP_5MajorE0ELSR_0ELNSP_7ScaleInE1ELSS_1EEEEEENS4_6LayoutINS5_IJSC_SB_SB_EEENS5_IJSB_NSA_ILi0EEESX_EEEEENS5_IJNS4_10UnderscoreES10_S10_EEEEENS4_23SM90_TMA_LOAD_MULTICASTENS4_14ComposedLayoutINS4_7SwizzleILi2ELi4ELi3EEENS4_18smem_ptr_flag_bitsILi16EEENSV_INS5_IJNSA_ILi8EEESI_EEENS5_IJSI_SB_EEEEEEEvNS4_8identityENS4_13SM90_TMA_LOADES1D_vS1E_EENS_8epilogue10collective6detail29Sm90TmaWarpSpecializedAdapterINS1I_15DefaultEpilogueISK_SL_SL_NS1H_6thread17LinearCombinationISK_Li1EffLNS1M_9ScaleType4KindE0ELNS_15FloatRoundStyleE2ESK_EENS1_15EpilogueDefaultEEEEEvvEEEEvNT_6ParamsE --------------------------
	.section	.nv.shared._ZN7cutlass13device_kernelINS_4gemm6kernel13GemmUniversalIN4cute5tupleIJiiiiEEENS1_10collective13CollectiveMmaINS1_34MainloopSm90TmaGmmaWarpSpecializedILi9ENS5_IJNS4_1CILi1EEENSA_ILi2EEESB_EEENS1_35KernelTmaWarpSpecializedCooperativeEEENS5_IJNSA_ILi256EEENSA_ILi128EEENSA_ILi32EEEEEENS_6half_tENS5_IJlSB_lEEESK_SL_NS4_8TiledMMAINS4_8MMA_AtomIJNS4_4SM904GMMA26MMA_64x128x16_F32F16F16_SSILNSP_5MajorE0ELSR_0ELNSP_7ScaleInE1ELSS_1EEEEEENS4_6LayoutINS5_IJSC_SB_SB_EEENS5_IJSB_NSA_ILi0EEESX_EEEEENS5_IJNS4_10UnderscoreES10_S10_EEEEENS4_23SM90_TMA_LOAD_MULTICASTENS4_14ComposedLayoutINS4_7SwizzleILi2ELi4ELi3EEENS4_18smem_ptr_flag_bitsILi16EEENSV_INS5_IJNSA_ILi8EEESI_EEENS5_IJSI_SB_EEEEEEEvNS4_8identityENS4_13SM90_TMA_LOADES1D_vS1E_EENS_8epilogue10collective6detail29Sm90TmaWarpSpecializedAdapterINS1I_15DefaultEpilogueISK_SL_SL_NS1H_6thread17LinearCombinationISK_Li1EffLNS1M_9ScaleType4KindE0ELNS_15FloatRoundStyleE2ESK_EENS1_15EpilogueDefaultEEEEEvvEEEEvNT_6ParamsE,"aw",@nobits
	.sectionflags	@""
	.align	16
	.zero		1024


//--------------------- .nv.shared.reserved.0     --------------------------
	.section	.nv.shared.reserved.0,"aw",@nobits
	.weak		__nv_reservedSMEM_offset_0_alias
	.size		__nv_reservedSMEM_offset_0_alias, 0, 0
	.other		__nv_reservedSMEM_offset_0_alias,@"STO_CUDA_RESERVED_SHARED STV_DEFAULT"
__nv_reservedSMEM_offset_0_alias:
	.zero		0


//--------------------- .nv.global                --------------------------
	.section	.nv.global,"aw",@nobits
.nv.global:
	.type		_ZN40_INTERNAL_6281571d_4_k_cu_935580ac_169064cute1_E,@object
	.size		_ZN40_INTERNAL_6281571d_4_k_cu_935580ac_169064cute1_E,(_ZN40_INTERNAL_6281571d_4_k_cu_935580ac_169064cuda3std3__45__cpo6cbeginE - _ZN40_INTERNAL_6281571d_4_k_cu_935580ac_169064cute1_E)
_ZN40_INTERNAL_6281571d_4_k_cu_935580ac_169064cute1_E:
	.zero		1
	.type		_ZN40_INTERNAL_6281571d_4_k_cu_935580ac_169064cuda3std3__45__cpo6cbeginE,@object
	.size		_ZN40_INTERNAL_6281571d_4_k_cu_935580ac_169064cuda3std3__45__cpo6cbeginE,(_ZN40_INTERNAL_6281571d_4_k_cu_935580ac_169064cuda3std3__48in_placeE - _ZN40_INTERNAL_6281571d_4_k_cu_935580ac_169064cuda3std3__45__cpo6cbeginE)
_ZN40_INTERNAL_6281571d_4_k_cu_935580ac_169064cuda3std3__45__cpo6cbeginE:
	.zero		1
	.type		_ZN40_INTERNAL_6281571d_4_k_cu_935580ac_169064cuda3std3__48in_placeE,@object
	.size		_ZN40_INTERNAL_6281571d_4_k_cu_935580ac_169064cuda3std3__48in_placeE,(_ZN40_INTERNAL_6281571d_4_k_cu_935580ac_169064cuda3std6ranges3__45__cpo9iter_moveE - _ZN40_INTERNAL_6281571d_4_k_cu_935580ac_169064cuda3std3__48in_placeE)
_ZN40_INTERNAL_6281571d_4_k_cu_935580ac_169064cuda3std3__48in_placeE:
	.zero		1
	.type		_ZN40_INTERNAL_6281571d_4_k_cu_935580ac_169064cuda3std6ranges3__45__cpo9iter_moveE,@object
	.size		_ZN40_INTERNAL_6281571d_4_k_cu_935580ac_169064cuda3std6ranges3__45__cpo9iter_moveE,(_ZN40_INTERNAL_6281571d_4_k_cu_935580ac_169064cuda3std3__45__cpo5beginE - _ZN40_INTERNAL_6281571d_4_k_cu_935580ac_169064cuda3std6ranges3__45__cpo9iter_moveE)
_ZN40_INTERNAL_6281571d_4_k_cu_935580ac_169064cuda3std6ranges3__45__cpo9iter_moveE:
	.zero		1
	.type		_ZN40_INTERNAL_6281571d_4_k_cu_935580ac_169064cuda3std3__45__cpo5beginE,@object
	.size		_ZN40_INTERNAL_6281571d_4_k_cu_935580ac_169064cuda3std3__45__cpo5beginE,(_ZN40_INTERNAL_6281571d_4_k_cu_935580ac_169064cuda3std3__442_GLOBAL__N__6281571d_4_k_cu_935580ac_169066ignoreE - _ZN40_INTERNAL_6281571d_4_k_cu_935580ac_169064cuda3std3__45__cpo5beginE)
_ZN40_INTERNAL_6281571d_4_k_cu_935580ac_169064cuda3std3__45__cpo5beginE:
	.zero		1
	.type		_ZN40_INTERNAL_6281571d_4_k_cu_935580ac_169064cuda3std3__442_GLOBAL__N__6281571d_4_k_cu_935580ac_169066ignoreE,@object
	.size		_ZN40_INTERNAL_6281571d_4_k_cu_935580ac_169064cuda3std3__442_GLOBAL__N__6281571d_4_k_cu_935580ac_169066ignoreE,(_ZN40_INTERNAL_6281571d_4_k_cu_935580ac_169064cute7productE - _ZN40_INTERNAL_6281571d_4_k_cu_935580ac_169064cuda3std3__442_GLOBAL__N__6281571d_4_k_cu_935580ac_169066ignoreE)
_ZN40_INTERNAL_6281571d_4_k_cu_935580ac_169064cuda3std3__442_GLOBAL__N__6281571d_4_k_cu_935580ac_169066ignoreE:
	.zero		1
	.type		_ZN40_INTERNAL_6281571d_4_k_cu_935580ac_169064cute7productE,@object
	.size		_ZN40_INTERNAL_6281571d_4_k_cu_935580ac_169064cute7productE,(_ZN40_INTERNAL_6281571d_4_k_cu_935580ac_169064cuda3std3__45__cpo3endE - _ZN40_INTERNAL_6281571d_4_k_cu_935580ac_169064cute7productE)
_ZN40_INTERNAL_6281571d_4_k_cu_935580ac_169064cute7productE:
	.zero		1
	.type		_ZN40_INTERNAL_6281571d_4_k_cu_935580ac_169064cuda3std3__45__cpo3endE,@object
	.size		_ZN40_INTERNAL_6281571d_4_k_cu_935580ac_169064cuda3std3__45__cpo3endE,(_ZN40_INTERNAL_6281571d_4_k_cu_935580ac_169064cuda3std3__419piecewise_constructE - _ZN40_INTERNAL_6281571d_4_k_cu_935580ac_169064cuda3std3__45__cpo3endE)
_ZN40_INTERNAL_6281571d_4_k_cu_935580ac_169064cuda3std3__45__cpo3endE:
	.zero		1
	.type		_ZN40_INTERNAL_6281571d_4_k_cu_935580ac_169064cuda3std3__419piecewise_constructE,@object
	.size		_ZN40_INTERNAL_6281571d_4_k_cu_935580ac_169064cuda3std3__419piecewise_constructE,(_ZN40_INTERNAL_6281571d_4_k_cu_935580ac_169064cuda3std3__45__cpo4cendE - _ZN40_INTERNAL_6281571d_4_k_cu_935580ac_169064cuda3std3__419piecewise_constructE)
_ZN40_INTERNAL_6281571d_4_k_cu_935580ac_169064cuda3std3__419piecewise_constructE:
	.zero		1
	.type		_ZN40_INTERNAL_6281571d_4_k_cu_935580ac_169064cuda3std3__45__cpo4cendE,@object
	.size		_ZN40_INTERNAL_6281571d_4_k_cu_935580ac_169064cuda3std3__45__cpo4cendE,(_ZN40_INTERNAL_6281571d_4_k_cu_935580ac_169064cuda3std6ranges3__45__cpo4swapE - _ZN40_INTERNAL_6281571d_4_k_cu_935580ac_169064cuda3std3__45__cpo4cendE)
_ZN40_INTERNAL_6281571d_4_k_cu_935580ac_169064cuda3std3__45__cpo4cendE:
	.zero		1
	.type		_ZN40_INTERNAL_6281571d_4_k_cu_935580ac_169064cuda3std6ranges3__45__cpo4swapE,@object
	.size		_ZN40_INTERNAL_6281571d_4_k_cu_935580ac_169064cuda3std6ranges3__45__cpo4swapE,(.L_8 - _ZN40_INTERNAL_6281571d_4_k_cu_935580ac_169064cuda3std6ranges3__45__cpo4swapE)
_ZN40_INTERNAL_6281571d_4_k_cu_935580ac_169064cuda3std6ranges3__45__cpo4swapE:
	.zero		1
.L_8:


//--------------------- .nv.constant0._ZN7cutlass13device_kernelINS_4gemm6kernel13GemmUniversalIN4cute5tupleIJiiiiEEENS1_10collective13CollectiveMmaINS1_34MainloopSm90TmaGmmaWarpSpecializedILi9ENS5_IJNS4_1CILi1EEENSA_ILi2EEESB_EEENS1_35KernelTmaWarpSpecializedCooperativeEEENS5_IJNSA_ILi256EEENSA_ILi128EEENSA_ILi32EEEEEENS_6half_tENS5_IJlSB_lEEESK_SL_NS4_8TiledMMAINS4_8MMA_AtomIJNS4_4SM904GMMA26MMA_64x128x16_F32F16F16_SSILNSP_5MajorE0ELSR_0ELNSP_7ScaleInE1ELSS_1EEEEEENS4_6LayoutINS5_IJSC_SB_SB_EEENS5_IJSB_NSA_ILi0EEESX_EEEEENS5_IJNS4_10UnderscoreES10_S10_EEEEENS4_23SM90_TMA_LOAD_MULTICASTENS4_14ComposedLayoutINS4_7SwizzleILi2ELi4ELi3EEENS4_18smem_ptr_flag_bitsILi16EEENSV_INS5_IJNSA_ILi8EEESI_EEENS5_IJSI_SB_EEEEEEEvNS4_8identityENS4_13SM90_TMA_LOADES1D_vS1E_EENS_8epilogue10collective6detail29Sm90TmaWarpSpecializedAdapterINS1I_15DefaultEpilogueISK_SL_SL_NS1H_6thread17LinearCombinationISK_Li1EffLNS1M_9ScaleType4KindE0ELNS_15FloatRoundStyleE2ESK_EENS1_15EpilogueDefaultEEEEEvvEEEEvNT_6ParamsE --------------------------
	.section	.nv.constant0._ZN7cutlass13device_kernelINS_4gemm6kernel13GemmUniversalIN4cute5tupleIJiiiiEEENS1_10collective13CollectiveMmaINS1_34MainloopSm90TmaGmmaWarpSpecializedILi9ENS5_IJNS4_1CILi1EEENSA_ILi2EEESB_EEENS1_35KernelTmaWarpSpecializedCooperativeEEENS5_IJNSA_ILi256EEENSA_ILi128EEENSA_ILi32EEEEEENS_6half_tENS5_IJlSB_lEEESK_SL_NS4_8TiledMMAINS4_8MMA_AtomIJNS4_4SM904GMMA26MMA_64x128x16_F32F16F16_SSILNSP_5MajorE0ELSR_0ELNSP_7ScaleInE1ELSS_1EEEEEENS4_6LayoutINS5_IJSC_SB_SB_EEENS5_IJSB_NSA_ILi0EEESX_EEEEENS5_IJNS4_10UnderscoreES10_S10_EEEEENS4_23SM90_TMA_LOAD_MULTICASTENS4_14ComposedLayoutINS4_7SwizzleILi2ELi4ELi3EEENS4_18smem_ptr_flag_bitsILi16EEENSV_INS5_IJNSA_ILi8EEESI_EEENS5_IJSI_SB_EEEEEEEvNS4_8identityENS4_13SM90_TMA_LOADES1D_vS1E_EENS_8epilogue10collective6detail29Sm90TmaWarpSpecializedAdapterINS1I_15DefaultEpilogueISK_SL_SL_NS1H_6thread17LinearCombinationISK_Li1EffLNS1M_9ScaleType4KindE0ELNS_15FloatRoundStyleE2ESK_EENS1_15EpilogueDefaultEEEEEvvEEEEvNT_6ParamsE,"a",@progbits
	.sectionflags	@""
	.align	4
.nv.constant0._ZN7cutlass13device_kernelINS_4gemm6kernel13GemmUniversalIN4cute5tupleIJiiiiEEENS1_10collective13CollectiveMmaINS1_34MainloopSm90TmaGmmaWarpSpecializedILi9ENS5_IJNS4_1CILi1EEENSA_ILi2EEESB_EEENS1_35KernelTmaWarpSpecializedCooperativeEEENS5_IJNSA_ILi256EEENSA_ILi128EEENSA_ILi32EEEEEENS_6half_tENS5_IJlSB_lEEESK_SL_NS4_8TiledMMAINS4_8MMA_AtomIJNS4_4SM904GMMA26MMA_64x128x16_F32F16F16_SSILNSP_5MajorE0ELSR_0ELNSP_7ScaleInE1ELSS_1EEEEEENS4_6LayoutINS5_IJSC_SB_SB_EEENS5_IJSB_NSA_ILi0EEESX_EEEEENS5_IJNS4_10UnderscoreES10_S10_EEEEENS4_23SM90_TMA_LOAD_MULTICASTENS4_14ComposedLayoutINS4_7SwizzleILi2ELi4ELi3EEENS4_18smem_ptr_flag_bitsILi16EEENSV_INS5_IJNSA_ILi8EEESI_EEENS5_IJSI_SB_EEEEEEEvNS4_8identityENS4_13SM90_TMA_LOADES1D_vS1E_EENS_8epilogue10collective6detail29Sm90TmaWarpSpecializedAdapterINS1I_15DefaultEpilogueISK_SL_SL_NS1H_6thread17LinearCombinationISK_Li1EffLNS1M_9ScaleType4KindE0ELNS_15FloatRoundStyleE2ESK_EENS1_15EpilogueDefaultEEEEEvvEEEEvNT_6ParamsE:
	.zero		1664


//--------------------- SYMBOLS --------------------------

	.type		.nv.reservedSmem.offset0,@object
	.size		.nv.reservedSmem.offset0,0x4
	.type		__assertfail,@function
